//
// Generated by NVIDIA NVVM Compiler
//
// Compiler Build ID: CL-36424714
// Cuda compilation tools, release 13.0, V13.0.88
// Based on NVVM 20.0.0
//

.version 9.0
.target sm_100
.address_size 64

	// .globl	_Z21convolutionRowsKernelPfS_S_iiii
// _ZZ21convolutionRowsKernelPfS_S_iiiiE6s_Data has been demoted
// _ZZ24convolutionColumnsKernelPfS_S_iiiiE6s_Data has been demoted
.global .align 1 .b8 _ZN34_INTERNAL_0dc72d1c_4_k_cu_8b3e08654cuda3std3__45__cpo5beginE[1];
.global .align 1 .b8 _ZN34_INTERNAL_0dc72d1c_4_k_cu_8b3e08654cuda3std3__45__cpo3endE[1];
.global .align 1 .b8 _ZN34_INTERNAL_0dc72d1c_4_k_cu_8b3e08654cuda3std3__45__cpo6cbeginE[1];
.global .align 1 .b8 _ZN34_INTERNAL_0dc72d1c_4_k_cu_8b3e08654cuda3std3__45__cpo4cendE[1];
.global .align 1 .b8 _ZN34_INTERNAL_0dc72d1c_4_k_cu_8b3e08654cuda3std3__45__cpo6rbeginE[1];
.global .align 1 .b8 _ZN34_INTERNAL_0dc72d1c_4_k_cu_8b3e08654cuda3std3__45__cpo4rendE[1];
.global .align 1 .b8 _ZN34_INTERNAL_0dc72d1c_4_k_cu_8b3e08654cuda3std3__45__cpo7crbeginE[1];
.global .align 1 .b8 _ZN34_INTERNAL_0dc72d1c_4_k_cu_8b3e08654cuda3std3__45__cpo5crendE[1];
.global .align 1 .b8 _ZN34_INTERNAL_0dc72d1c_4_k_cu_8b3e08654cuda3std3__436_GLOBAL__N__0dc72d1c_4_k_cu_8b3e08656ignoreE[1];
.global .align 1 .b8 _ZN34_INTERNAL_0dc72d1c_4_k_cu_8b3e08654cuda3std3__419piecewise_constructE[1];
.global .align 1 .b8 _ZN34_INTERNAL_0dc72d1c_4_k_cu_8b3e08654cuda3std3__48in_placeE[1];
.global .align 1 .b8 _ZN34_INTERNAL_0dc72d1c_4_k_cu_8b3e08654cuda3std3__420unreachable_sentinelE[1];
.global .align 1 .b8 _ZN34_INTERNAL_0dc72d1c_4_k_cu_8b3e08654cuda3std3__47nulloptE[1];
.global .align 1 .b8 _ZN34_INTERNAL_0dc72d1c_4_k_cu_8b3e08654cuda3std3__48unexpectE[1];
.global .align 1 .b8 _ZN34_INTERNAL_0dc72d1c_4_k_cu_8b3e08654cuda3std6ranges3__45__cpo4swapE[1];
.global .align 1 .b8 _ZN34_INTERNAL_0dc72d1c_4_k_cu_8b3e08654cuda3std6ranges3__45__cpo9iter_moveE[1];
.global .align 1 .b8 _ZN34_INTERNAL_0dc72d1c_4_k_cu_8b3e08654cuda3std6ranges3__45__cpo5beginE[1];
.global .align 1 .b8 _ZN34_INTERNAL_0dc72d1c_4_k_cu_8b3e08654cuda3std6ranges3__45__cpo3endE[1];
.global .align 1 .b8 _ZN34_INTERNAL_0dc72d1c_4_k_cu_8b3e08654cuda3std6ranges3__45__cpo6cbeginE[1];
.global .align 1 .b8 _ZN34_INTERNAL_0dc72d1c_4_k_cu_8b3e08654cuda3std6ranges3__45__cpo4cendE[1];
.global .align 1 .b8 _ZN34_INTERNAL_0dc72d1c_4_k_cu_8b3e08654cuda3std6ranges3__45__cpo7advanceE[1];
.global .align 1 .b8 _ZN34_INTERNAL_0dc72d1c_4_k_cu_8b3e08654cuda3std6ranges3__45__cpo9iter_swapE[1];
.global .align 1 .b8 _ZN34_INTERNAL_0dc72d1c_4_k_cu_8b3e08654cuda3std6ranges3__45__cpo4nextE[1];
.global .align 1 .b8 _ZN34_INTERNAL_0dc72d1c_4_k_cu_8b3e08654cuda3std6ranges3__45__cpo4prevE[1];
.global .align 1 .b8 _ZN34_INTERNAL_0dc72d1c_4_k_cu_8b3e08654cuda3std6ranges3__45__cpo4dataE[1];
.global .align 1 .b8 _ZN34_INTERNAL_0dc72d1c_4_k_cu_8b3e08654cuda3std6ranges3__45__cpo5cdataE[1];
.global .align 1 .b8 _ZN34_INTERNAL_0dc72d1c_4_k_cu_8b3e08654cuda3std6ranges3__45__cpo4sizeE[1];
.global .align 1 .b8 _ZN34_INTERNAL_0dc72d1c_4_k_cu_8b3e08654cuda3std6ranges3__45__cpo5ssizeE[1];
.global .align 1 .b8 _ZN34_INTERNAL_0dc72d1c_4_k_cu_8b3e08654cuda3std6ranges3__45__cpo8distanceE[1];
.global .align 1 .b8 _ZN34_INTERNAL_0dc72d1c_4_k_cu_8b3e08656thrust24THRUST_300001_SM_1000_NS6system6detail10sequential3seqE[1];
.global .align 1 .b8 _ZN34_INTERNAL_0dc72d1c_4_k_cu_8b3e08656thrust24THRUST_300001_SM_1000_NS8cuda_cub3parE[1];
.global .align 1 .b8 _ZN34_INTERNAL_0dc72d1c_4_k_cu_8b3e08656thrust24THRUST_300001_SM_1000_NS8cuda_cub10par_nosyncE[1];
.global .align 1 .b8 _ZN34_INTERNAL_0dc72d1c_4_k_cu_8b3e08656thrust24THRUST_300001_SM_1000_NS12placeholders2_1E[1];
.global .align 1 .b8 _ZN34_INTERNAL_0dc72d1c_4_k_cu_8b3e08656thrust24THRUST_300001_SM_1000_NS12placeholders2_2E[1];
.global .align 1 .b8 _ZN34_INTERNAL_0dc72d1c_4_k_cu_8b3e08656thrust24THRUST_300001_SM_1000_NS12placeholders2_3E[1];
.global .align 1 .b8 _ZN34_INTERNAL_0dc72d1c_4_k_cu_8b3e08656thrust24THRUST_300001_SM_1000_NS12placeholders2_4E[1];
.global .align 1 .b8 _ZN34_INTERNAL_0dc72d1c_4_k_cu_8b3e08656thrust24THRUST_300001_SM_1000_NS12placeholders2_5E[1];
.global .align 1 .b8 _ZN34_INTERNAL_0dc72d1c_4_k_cu_8b3e08656thrust24THRUST_300001_SM_1000_NS12placeholders2_6E[1];
.global .align 1 .b8 _ZN34_INTERNAL_0dc72d1c_4_k_cu_8b3e08656thrust24THRUST_300001_SM_1000_NS12placeholders2_7E[1];
.global .align 1 .b8 _ZN34_INTERNAL_0dc72d1c_4_k_cu_8b3e08656thrust24THRUST_300001_SM_1000_NS12placeholders2_8E[1];
.global .align 1 .b8 _ZN34_INTERNAL_0dc72d1c_4_k_cu_8b3e08656thrust24THRUST_300001_SM_1000_NS12placeholders2_9E[1];
.global .align 1 .b8 _ZN34_INTERNAL_0dc72d1c_4_k_cu_8b3e08656thrust24THRUST_300001_SM_1000_NS12placeholders3_10E[1];
.global .align 1 .b8 _ZN34_INTERNAL_0dc72d1c_4_k_cu_8b3e08656thrust24THRUST_300001_SM_1000_NS3seqE[1];

.visible .entry _Z21convolutionRowsKernelPfS_S_iiii(
	.param .u64 .ptr .align 1 _Z21convolutionRowsKernelPfS_S_iiii_param_0,
	.param .u64 .ptr .align 1 _Z21convolutionRowsKernelPfS_S_iiii_param_1,
	.param .u64 .ptr .align 1 _Z21convolutionRowsKernelPfS_S_iiii_param_2,
	.param .u32 _Z21convolutionRowsKernelPfS_S_iiii_param_3,
	.param .u32 _Z21convolutionRowsKernelPfS_S_iiii_param_4,
	.param .u32 _Z21convolutionRowsKernelPfS_S_iiii_param_5,
	.param .u32 _Z21convolutionRowsKernelPfS_S_iiii_param_6
)
{
	.reg .pred 	%p<44>;
	.reg .b32 	%r<330>;
	.reg .b32 	%f<857>;
	.reg .b64 	%rd<77>;
	// demoted variable
	.shared .align 4 .b8 _ZZ21convolutionRowsKernelPfS_S_iiiiE6s_Data[2560];
	ld.param.u64 	%rd13, [_Z21convolutionRowsKernelPfS_S_iiii_param_0];
	ld.param.u64 	%rd14, [_Z21convolutionRowsKernelPfS_S_iiii_param_1];
	ld.param.u64 	%rd15, [_Z21convolutionRowsKernelPfS_S_iiii_param_2];
	ld.param.u32 	%r140, [_Z21convolutionRowsKernelPfS_S_iiii_param_3];
	ld.param.u32 	%r141, [_Z21convolutionRowsKernelPfS_S_iiii_param_4];
	ld.param.u32 	%r142, [_Z21convolutionRowsKernelPfS_S_iiii_param_6];
	cvta.to.global.u64 	%rd16, %rd14;
	cvta.to.global.u64 	%rd1, %rd13;
	cvta.to.global.u64 	%rd2, %rd15;
	mov.u32 	%r143, %ctaid.x;
	shl.b32 	%r144, %r143, 7;
	mov.u32 	%r1, %tid.x;
	add.s32 	%r145, %r1, %r144;
	add.s32 	%r2, %r145, -16;
	mov.u32 	%r146, %ctaid.y;
	shl.b32 	%r147, %r146, 2;
	mov.u32 	%r3, %tid.y;
	add.s32 	%r148, %r147, %r3;
	mad.lo.s32 	%r4, %r142, %r148, %r2;
	mul.wide.s32 	%rd17, %r4, 4;
	add.s64 	%rd3, %rd16, %rd17;
	mov.u32 	%r149, _ZZ21convolutionRowsKernelPfS_S_iiiiE6s_Data;
	mad.lo.s32 	%r150, %r3, 640, %r149;
	ld.global.f32 	%f86, [%rd3+64];
	shl.b32 	%r151, %r1, 2;
	add.s32 	%r5, %r150, %r151;
	st.shared.f32 	[%r5+64], %f86;
	ld.global.f32 	%f87, [%rd3+128];
	st.shared.f32 	[%r5+128], %f87;
	ld.global.f32 	%f88, [%rd3+192];
	st.shared.f32 	[%r5+192], %f88;
	ld.global.f32 	%f89, [%rd3+256];
	st.shared.f32 	[%r5+256], %f89;
	ld.global.f32 	%f90, [%rd3+320];
	st.shared.f32 	[%r5+320], %f90;
	ld.global.f32 	%f91, [%rd3+384];
	st.shared.f32 	[%r5+384], %f91;
	ld.global.f32 	%f92, [%rd3+448];
	st.shared.f32 	[%r5+448], %f92;
	ld.global.f32 	%f93, [%rd3+512];
	st.shared.f32 	[%r5+512], %f93;
	setp.lt.s32 	%p1, %r2, 0;
	mov.f32 	%f815, 0f00000000;
	@%p1 bra 	$L__BB0_2;
	ld.global.f32 	%f815, [%rd3];
$L__BB0_2:
	st.shared.f32 	[%r5], %f815;
	sub.s32 	%r152, %r141, %r2;
	setp.lt.s32 	%p2, %r152, 145;
	mov.f32 	%f816, 0f00000000;
	@%p2 bra 	$L__BB0_4;
	ld.global.f32 	%f816, [%rd3+576];
$L__BB0_4:
	st.shared.f32 	[%r5+576], %f816;
	bar.sync 	0;
	setp.gt.s32 	%p3, %r140, -1;
	neg.s32 	%r327, %r140;
	@%p3 bra 	$L__BB0_6;
	add.s64 	%rd76, %rd1, %rd17;
	mov.b32 	%r273, 0;
	st.global.u32 	[%rd76+64], %r273;
	st.global.u32 	[%rd76+128], %r273;
	st.global.u32 	[%rd76+192], %r273;
	st.global.u32 	[%rd76+256], %r273;
	st.global.u32 	[%rd76+320], %r273;
	st.global.u32 	[%rd76+384], %r273;
	st.global.u32 	[%rd76+448], %r273;
	st.global.u32 	[%rd76+512], %r273;
	bra.uni 	$L__BB0_79;
$L__BB0_6:
	shl.b32 	%r324, %r140, 1;
	or.b32  	%r8, %r324, 1;
	and.b32  	%r9, %r324, 14;
	and.b32  	%r10, %r324, 6;
	setp.lt.u32 	%p4, %r140, 8;
	mov.f32 	%f818, 0f00000000;
	mov.u32 	%r278, %r327;
	@%p4 bra 	$L__BB0_9;
	and.b32  	%r153, %r8, -16;
	neg.s32 	%r276, %r153;
	mad.lo.s32 	%r155, %r3, 640, %r151;
	shl.b32 	%r156, %r140, 2;
	sub.s32 	%r157, %r155, %r156;
	add.s32 	%r159, %r157, %r149;
	add.s32 	%r274, %r159, 124;
	mov.f32 	%f818, 0f00000000;
	mov.u32 	%r275, %r324;
	mov.u32 	%r278, %r327;
$L__BB0_8:
	.pragma "nounroll";
	mul.wide.s32 	%rd18, %r275, 4;
	add.s64 	%rd19, %rd2, %rd18;
	ld.global.f32 	%f97, [%rd19];
	ld.shared.f32 	%f98, [%r274+-60];
	fma.rn.f32 	%f99, %f97, %f98, %f818;
	ld.global.f32 	%f100, [%rd19+-4];
	ld.shared.f32 	%f101, [%r274+-56];
	fma.rn.f32 	%f102, %f100, %f101, %f99;
	ld.global.f32 	%f103, [%rd19+-8];
	ld.shared.f32 	%f104, [%r274+-52];
	fma.rn.f32 	%f105, %f103, %f104, %f102;
	ld.global.f32 	%f106, [%rd19+-12];
	ld.shared.f32 	%f107, [%r274+-48];
	fma.rn.f32 	%f108, %f106, %f107, %f105;
	ld.global.f32 	%f109, [%rd19+-16];
	ld.shared.f32 	%f110, [%r274+-44];
	fma.rn.f32 	%f111, %f109, %f110, %f108;
	ld.global.f32 	%f112, [%rd19+-20];
	ld.shared.f32 	%f113, [%r274+-40];
	fma.rn.f32 	%f114, %f112, %f113, %f111;
	ld.global.f32 	%f115, [%rd19+-24];
	ld.shared.f32 	%f116, [%r274+-36];
	fma.rn.f32 	%f117, %f115, %f116, %f114;
	ld.global.f32 	%f118, [%rd19+-28];
	ld.shared.f32 	%f119, [%r274+-32];
	fma.rn.f32 	%f120, %f118, %f119, %f117;
	ld.global.f32 	%f121, [%rd19+-32];
	ld.shared.f32 	%f122, [%r274+-28];
	fma.rn.f32 	%f123, %f121, %f122, %f120;
	ld.global.f32 	%f124, [%rd19+-36];
	ld.shared.f32 	%f125, [%r274+-24];
	fma.rn.f32 	%f126, %f124, %f125, %f123;
	ld.global.f32 	%f127, [%rd19+-40];
	ld.shared.f32 	%f128, [%r274+-20];
	fma.rn.f32 	%f129, %f127, %f128, %f126;
	ld.global.f32 	%f130, [%rd19+-44];
	ld.shared.f32 	%f131, [%r274+-16];
	fma.rn.f32 	%f132, %f130, %f131, %f129;
	ld.global.f32 	%f133, [%rd19+-48];
	ld.shared.f32 	%f134, [%r274+-12];
	fma.rn.f32 	%f135, %f133, %f134, %f132;
	ld.global.f32 	%f136, [%rd19+-52];
	ld.shared.f32 	%f137, [%r274+-8];
	fma.rn.f32 	%f138, %f136, %f137, %f135;
	ld.global.f32 	%f139, [%rd19+-56];
	ld.shared.f32 	%f140, [%r274+-4];
	fma.rn.f32 	%f141, %f139, %f140, %f138;
	ld.global.f32 	%f142, [%rd19+-60];
	ld.shared.f32 	%f143, [%r274];
	fma.rn.f32 	%f818, %f142, %f143, %f141;
	add.s32 	%r278, %r278, 16;
	add.s32 	%r276, %r276, 16;
	add.s32 	%r275, %r275, -16;
	add.s32 	%r274, %r274, 64;
	setp.ne.s32 	%p5, %r276, 0;
	@%p5 bra 	$L__BB0_8;
$L__BB0_9:
	setp.lt.u32 	%p6, %r9, 7;
	@%p6 bra 	$L__BB0_11;
	sub.s32 	%r160, %r140, %r278;
	mul.wide.s32 	%rd20, %r160, 4;
	add.s64 	%rd21, %rd2, %rd20;
	ld.global.f32 	%f144, [%rd21];
	shl.b32 	%r161, %r278, 2;
	add.s32 	%r162, %r5, %r161;
	ld.shared.f32 	%f145, [%r162+64];
	fma.rn.f32 	%f146, %f144, %f145, %f818;
	ld.global.f32 	%f147, [%rd21+-4];
	ld.shared.f32 	%f148, [%r162+68];
	fma.rn.f32 	%f149, %f147, %f148, %f146;
	ld.global.f32 	%f150, [%rd21+-8];
	ld.shared.f32 	%f151, [%r162+72];
	fma.rn.f32 	%f152, %f150, %f151, %f149;
	ld.global.f32 	%f153, [%rd21+-12];
	ld.shared.f32 	%f154, [%r162+76];
	fma.rn.f32 	%f155, %f153, %f154, %f152;
	ld.global.f32 	%f156, [%rd21+-16];
	ld.shared.f32 	%f157, [%r162+80];
	fma.rn.f32 	%f158, %f156, %f157, %f155;
	ld.global.f32 	%f159, [%rd21+-20];
	ld.shared.f32 	%f160, [%r162+84];
	fma.rn.f32 	%f161, %f159, %f160, %f158;
	ld.global.f32 	%f162, [%rd21+-24];
	ld.shared.f32 	%f163, [%r162+88];
	fma.rn.f32 	%f164, %f162, %f163, %f161;
	ld.global.f32 	%f165, [%rd21+-28];
	ld.shared.f32 	%f166, [%r162+92];
	fma.rn.f32 	%f818, %f165, %f166, %f164;
	add.s32 	%r278, %r278, 8;
$L__BB0_11:
	setp.lt.u32 	%p7, %r10, 3;
	@%p7 bra 	$L__BB0_13;
	sub.s32 	%r163, %r140, %r278;
	mul.wide.s32 	%rd22, %r163, 4;
	add.s64 	%rd23, %rd2, %rd22;
	ld.global.f32 	%f167, [%rd23];
	shl.b32 	%r164, %r278, 2;
	add.s32 	%r165, %r5, %r164;
	ld.shared.f32 	%f168, [%r165+64];
	fma.rn.f32 	%f169, %f167, %f168, %f818;
	ld.global.f32 	%f170, [%rd23+-4];
	ld.shared.f32 	%f171, [%r165+68];
	fma.rn.f32 	%f172, %f170, %f171, %f169;
	ld.global.f32 	%f173, [%rd23+-8];
	ld.shared.f32 	%f174, [%r165+72];
	fma.rn.f32 	%f175, %f173, %f174, %f172;
	ld.global.f32 	%f176, [%rd23+-12];
	ld.shared.f32 	%f177, [%r165+76];
	fma.rn.f32 	%f818, %f176, %f177, %f175;
	add.s32 	%r278, %r278, 4;
$L__BB0_13:
	sub.s32 	%r166, %r140, %r278;
	mul.wide.s32 	%rd24, %r166, 4;
	add.s64 	%rd4, %rd2, %rd24;
	ld.global.f32 	%f178, [%rd4];
	shl.b32 	%r167, %r278, 2;
	add.s32 	%r26, %r5, %r167;
	ld.shared.f32 	%f179, [%r26+64];
	fma.rn.f32 	%f821, %f178, %f179, %f818;
	and.b32  	%r27, %r140, 1;
	setp.eq.s32 	%p8, %r27, 0;
	@%p8 bra 	$L__BB0_15;
	ld.global.f32 	%f180, [%rd4+-4];
	ld.shared.f32 	%f181, [%r26+68];
	fma.rn.f32 	%f182, %f180, %f181, %f821;
	ld.global.f32 	%f183, [%rd4+-8];
	ld.shared.f32 	%f184, [%r26+72];
	fma.rn.f32 	%f821, %f183, %f184, %f182;
$L__BB0_15:
	setp.lt.u32 	%p9, %r140, 8;
	add.s64 	%rd5, %rd1, %rd17;
	st.global.f32 	[%rd5+64], %f821;
	mov.f32 	%f823, 0f00000000;
	mov.u32 	%r285, %r327;
	@%p9 bra 	$L__BB0_18;
	and.b32  	%r168, %r8, -16;
	neg.s32 	%r283, %r168;
	mad.lo.s32 	%r170, %r3, 640, %r151;
	shl.b32 	%r171, %r140, 2;
	sub.s32 	%r172, %r170, %r171;
	add.s32 	%r174, %r172, %r149;
	add.s32 	%r281, %r174, 188;
	mov.f32 	%f823, 0f00000000;
	mov.u32 	%r282, %r324;
	mov.u32 	%r285, %r327;
$L__BB0_17:
	.pragma "nounroll";
	mul.wide.s32 	%rd26, %r282, 4;
	add.s64 	%rd27, %rd2, %rd26;
	ld.global.f32 	%f187, [%rd27];
	ld.shared.f32 	%f188, [%r281+-60];
	fma.rn.f32 	%f189, %f187, %f188, %f823;
	ld.global.f32 	%f190, [%rd27+-4];
	ld.shared.f32 	%f191, [%r281+-56];
	fma.rn.f32 	%f192, %f190, %f191, %f189;
	ld.global.f32 	%f193, [%rd27+-8];
	ld.shared.f32 	%f194, [%r281+-52];
	fma.rn.f32 	%f195, %f193, %f194, %f192;
	ld.global.f32 	%f196, [%rd27+-12];
	ld.shared.f32 	%f197, [%r281+-48];
	fma.rn.f32 	%f198, %f196, %f197, %f195;
	ld.global.f32 	%f199, [%rd27+-16];
	ld.shared.f32 	%f200, [%r281+-44];
	fma.rn.f32 	%f201, %f199, %f200, %f198;
	ld.global.f32 	%f202, [%rd27+-20];
	ld.shared.f32 	%f203, [%r281+-40];
	fma.rn.f32 	%f204, %f202, %f203, %f201;
	ld.global.f32 	%f205, [%rd27+-24];
	ld.shared.f32 	%f206, [%r281+-36];
	fma.rn.f32 	%f207, %f205, %f206, %f204;
	ld.global.f32 	%f208, [%rd27+-28];
	ld.shared.f32 	%f209, [%r281+-32];
	fma.rn.f32 	%f210, %f208, %f209, %f207;
	ld.global.f32 	%f211, [%rd27+-32];
	ld.shared.f32 	%f212, [%r281+-28];
	fma.rn.f32 	%f213, %f211, %f212, %f210;
	ld.global.f32 	%f214, [%rd27+-36];
	ld.shared.f32 	%f215, [%r281+-24];
	fma.rn.f32 	%f216, %f214, %f215, %f213;
	ld.global.f32 	%f217, [%rd27+-40];
	ld.shared.f32 	%f218, [%r281+-20];
	fma.rn.f32 	%f219, %f217, %f218, %f216;
	ld.global.f32 	%f220, [%rd27+-44];
	ld.shared.f32 	%f221, [%r281+-16];
	fma.rn.f32 	%f222, %f220, %f221, %f219;
	ld.global.f32 	%f223, [%rd27+-48];
	ld.shared.f32 	%f224, [%r281+-12];
	fma.rn.f32 	%f225, %f223, %f224, %f222;
	ld.global.f32 	%f226, [%rd27+-52];
	ld.shared.f32 	%f227, [%r281+-8];
	fma.rn.f32 	%f228, %f226, %f227, %f225;
	ld.global.f32 	%f229, [%rd27+-56];
	ld.shared.f32 	%f230, [%r281+-4];
	fma.rn.f32 	%f231, %f229, %f230, %f228;
	ld.global.f32 	%f232, [%rd27+-60];
	ld.shared.f32 	%f233, [%r281];
	fma.rn.f32 	%f823, %f232, %f233, %f231;
	add.s32 	%r285, %r285, 16;
	add.s32 	%r283, %r283, 16;
	add.s32 	%r282, %r282, -16;
	add.s32 	%r281, %r281, 64;
	setp.ne.s32 	%p10, %r283, 0;
	@%p10 bra 	$L__BB0_17;
$L__BB0_18:
	setp.lt.u32 	%p11, %r9, 7;
	@%p11 bra 	$L__BB0_20;
	sub.s32 	%r175, %r140, %r285;
	mul.wide.s32 	%rd28, %r175, 4;
	add.s64 	%rd29, %rd2, %rd28;
	ld.global.f32 	%f234, [%rd29];
	shl.b32 	%r176, %r285, 2;
	add.s32 	%r177, %r5, %r176;
	ld.shared.f32 	%f235, [%r177+128];
	fma.rn.f32 	%f236, %f234, %f235, %f823;
	ld.global.f32 	%f237, [%rd29+-4];
	ld.shared.f32 	%f238, [%r177+132];
	fma.rn.f32 	%f239, %f237, %f238, %f236;
	ld.global.f32 	%f240, [%rd29+-8];
	ld.shared.f32 	%f241, [%r177+136];
	fma.rn.f32 	%f242, %f240, %f241, %f239;
	ld.global.f32 	%f243, [%rd29+-12];
	ld.shared.f32 	%f244, [%r177+140];
	fma.rn.f32 	%f245, %f243, %f244, %f242;
	ld.global.f32 	%f246, [%rd29+-16];
	ld.shared.f32 	%f247, [%r177+144];
	fma.rn.f32 	%f248, %f246, %f247, %f245;
	ld.global.f32 	%f249, [%rd29+-20];
	ld.shared.f32 	%f250, [%r177+148];
	fma.rn.f32 	%f251, %f249, %f250, %f248;
	ld.global.f32 	%f252, [%rd29+-24];
	ld.shared.f32 	%f253, [%r177+152];
	fma.rn.f32 	%f254, %f252, %f253, %f251;
	ld.global.f32 	%f255, [%rd29+-28];
	ld.shared.f32 	%f256, [%r177+156];
	fma.rn.f32 	%f823, %f255, %f256, %f254;
	add.s32 	%r285, %r285, 8;
$L__BB0_20:
	setp.lt.u32 	%p12, %r10, 3;
	@%p12 bra 	$L__BB0_22;
	sub.s32 	%r178, %r140, %r285;
	mul.wide.s32 	%rd30, %r178, 4;
	add.s64 	%rd31, %rd2, %rd30;
	ld.global.f32 	%f257, [%rd31];
	shl.b32 	%r179, %r285, 2;
	add.s32 	%r180, %r5, %r179;
	ld.shared.f32 	%f258, [%r180+128];
	fma.rn.f32 	%f259, %f257, %f258, %f823;
	ld.global.f32 	%f260, [%rd31+-4];
	ld.shared.f32 	%f261, [%r180+132];
	fma.rn.f32 	%f262, %f260, %f261, %f259;
	ld.global.f32 	%f263, [%rd31+-8];
	ld.shared.f32 	%f264, [%r180+136];
	fma.rn.f32 	%f265, %f263, %f264, %f262;
	ld.global.f32 	%f266, [%rd31+-12];
	ld.shared.f32 	%f267, [%r180+140];
	fma.rn.f32 	%f823, %f266, %f267, %f265;
	add.s32 	%r285, %r285, 4;
$L__BB0_22:
	setp.eq.s32 	%p13, %r27, 0;
	sub.s32 	%r181, %r140, %r285;
	mul.wide.s32 	%rd32, %r181, 4;
	add.s64 	%rd6, %rd2, %rd32;
	ld.global.f32 	%f268, [%rd6];
	shl.b32 	%r182, %r285, 2;
	add.s32 	%r43, %r5, %r182;
	ld.shared.f32 	%f269, [%r43+128];
	fma.rn.f32 	%f826, %f268, %f269, %f823;
	@%p13 bra 	$L__BB0_24;
	ld.global.f32 	%f270, [%rd6+-4];
	ld.shared.f32 	%f271, [%r43+132];
	fma.rn.f32 	%f272, %f270, %f271, %f826;
	ld.global.f32 	%f273, [%rd6+-8];
	ld.shared.f32 	%f274, [%r43+136];
	fma.rn.f32 	%f826, %f273, %f274, %f272;
$L__BB0_24:
	setp.lt.u32 	%p14, %r140, 8;
	st.global.f32 	[%rd5+128], %f826;
	mov.f32 	%f828, 0f00000000;
	mov.u32 	%r292, %r327;
	@%p14 bra 	$L__BB0_27;
	and.b32  	%r183, %r8, -16;
	neg.s32 	%r290, %r183;
	mad.lo.s32 	%r185, %r3, 640, %r151;
	shl.b32 	%r186, %r140, 2;
	sub.s32 	%r187, %r185, %r186;
	add.s32 	%r189, %r187, %r149;
	add.s32 	%r288, %r189, 252;
	mov.f32 	%f828, 0f00000000;
	mov.u32 	%r289, %r324;
	mov.u32 	%r292, %r327;
$L__BB0_26:
	.pragma "nounroll";
	mul.wide.s32 	%rd33, %r289, 4;
	add.s64 	%rd34, %rd2, %rd33;
	ld.global.f32 	%f277, [%rd34];
	ld.shared.f32 	%f278, [%r288+-60];
	fma.rn.f32 	%f279, %f277, %f278, %f828;
	ld.global.f32 	%f280, [%rd34+-4];
	ld.shared.f32 	%f281, [%r288+-56];
	fma.rn.f32 	%f282, %f280, %f281, %f279;
	ld.global.f32 	%f283, [%rd34+-8];
	ld.shared.f32 	%f284, [%r288+-52];
	fma.rn.f32 	%f285, %f283, %f284, %f282;
	ld.global.f32 	%f286, [%rd34+-12];
	ld.shared.f32 	%f287, [%r288+-48];
	fma.rn.f32 	%f288, %f286, %f287, %f285;
	ld.global.f32 	%f289, [%rd34+-16];
	ld.shared.f32 	%f290, [%r288+-44];
	fma.rn.f32 	%f291, %f289, %f290, %f288;
	ld.global.f32 	%f292, [%rd34+-20];
	ld.shared.f32 	%f293, [%r288+-40];
	fma.rn.f32 	%f294, %f292, %f293, %f291;
	ld.global.f32 	%f295, [%rd34+-24];
	ld.shared.f32 	%f296, [%r288+-36];
	fma.rn.f32 	%f297, %f295, %f296, %f294;
	ld.global.f32 	%f298, [%rd34+-28];
	ld.shared.f32 	%f299, [%r288+-32];
	fma.rn.f32 	%f300, %f298, %f299, %f297;
	ld.global.f32 	%f301, [%rd34+-32];
	ld.shared.f32 	%f302, [%r288+-28];
	fma.rn.f32 	%f303, %f301, %f302, %f300;
	ld.global.f32 	%f304, [%rd34+-36];
	ld.shared.f32 	%f305, [%r288+-24];
	fma.rn.f32 	%f306, %f304, %f305, %f303;
	ld.global.f32 	%f307, [%rd34+-40];
	ld.shared.f32 	%f308, [%r288+-20];
	fma.rn.f32 	%f309, %f307, %f308, %f306;
	ld.global.f32 	%f310, [%rd34+-44];
	ld.shared.f32 	%f311, [%r288+-16];
	fma.rn.f32 	%f312, %f310, %f311, %f309;
	ld.global.f32 	%f313, [%rd34+-48];
	ld.shared.f32 	%f314, [%r288+-12];
	fma.rn.f32 	%f315, %f313, %f314, %f312;
	ld.global.f32 	%f316, [%rd34+-52];
	ld.shared.f32 	%f317, [%r288+-8];
	fma.rn.f32 	%f318, %f316, %f317, %f315;
	ld.global.f32 	%f319, [%rd34+-56];
	ld.shared.f32 	%f320, [%r288+-4];
	fma.rn.f32 	%f321, %f319, %f320, %f318;
	ld.global.f32 	%f322, [%rd34+-60];
	ld.shared.f32 	%f323, [%r288];
	fma.rn.f32 	%f828, %f322, %f323, %f321;
	add.s32 	%r292, %r292, 16;
	add.s32 	%r290, %r290, 16;
	add.s32 	%r289, %r289, -16;
	add.s32 	%r288, %r288, 64;
	setp.ne.s32 	%p15, %r290, 0;
	@%p15 bra 	$L__BB0_26;
$L__BB0_27:
	setp.lt.u32 	%p16, %r9, 7;
	@%p16 bra 	$L__BB0_29;
	sub.s32 	%r190, %r140, %r292;
	mul.wide.s32 	%rd35, %r190, 4;
	add.s64 	%rd36, %rd2, %rd35;
	ld.global.f32 	%f324, [%rd36];
	shl.b32 	%r191, %r292, 2;
	add.s32 	%r192, %r5, %r191;
	ld.shared.f32 	%f325, [%r192+192];
	fma.rn.f32 	%f326, %f324, %f325, %f828;
	ld.global.f32 	%f327, [%rd36+-4];
	ld.shared.f32 	%f328, [%r192+196];
	fma.rn.f32 	%f329, %f327, %f328, %f326;
	ld.global.f32 	%f330, [%rd36+-8];
	ld.shared.f32 	%f331, [%r192+200];
	fma.rn.f32 	%f332, %f330, %f331, %f329;
	ld.global.f32 	%f333, [%rd36+-12];
	ld.shared.f32 	%f334, [%r192+204];
	fma.rn.f32 	%f335, %f333, %f334, %f332;
	ld.global.f32 	%f336, [%rd36+-16];
	ld.shared.f32 	%f337, [%r192+208];
	fma.rn.f32 	%f338, %f336, %f337, %f335;
	ld.global.f32 	%f339, [%rd36+-20];
	ld.shared.f32 	%f340, [%r192+212];
	fma.rn.f32 	%f341, %f339, %f340, %f338;
	ld.global.f32 	%f342, [%rd36+-24];
	ld.shared.f32 	%f343, [%r192+216];
	fma.rn.f32 	%f344, %f342, %f343, %f341;
	ld.global.f32 	%f345, [%rd36+-28];
	ld.shared.f32 	%f346, [%r192+220];
	fma.rn.f32 	%f828, %f345, %f346, %f344;
	add.s32 	%r292, %r292, 8;
$L__BB0_29:
	setp.lt.u32 	%p17, %r10, 3;
	@%p17 bra 	$L__BB0_31;
	sub.s32 	%r193, %r140, %r292;
	mul.wide.s32 	%rd37, %r193, 4;
	add.s64 	%rd38, %rd2, %rd37;
	ld.global.f32 	%f347, [%rd38];
	shl.b32 	%r194, %r292, 2;
	add.s32 	%r195, %r5, %r194;
	ld.shared.f32 	%f348, [%r195+192];
	fma.rn.f32 	%f349, %f347, %f348, %f828;
	ld.global.f32 	%f350, [%rd38+-4];
	ld.shared.f32 	%f351, [%r195+196];
	fma.rn.f32 	%f352, %f350, %f351, %f349;
	ld.global.f32 	%f353, [%rd38+-8];
	ld.shared.f32 	%f354, [%r195+200];
	fma.rn.f32 	%f355, %f353, %f354, %f352;
	ld.global.f32 	%f356, [%rd38+-12];
	ld.shared.f32 	%f357, [%r195+204];
	fma.rn.f32 	%f828, %f356, %f357, %f355;
	add.s32 	%r292, %r292, 4;
$L__BB0_31:
	setp.eq.s32 	%p18, %r27, 0;
	sub.s32 	%r196, %r140, %r292;
	mul.wide.s32 	%rd39, %r196, 4;
	add.s64 	%rd7, %rd2, %rd39;
	ld.global.f32 	%f358, [%rd7];
	shl.b32 	%r197, %r292, 2;
	add.s32 	%r59, %r5, %r197;
	ld.shared.f32 	%f359, [%r59+192];
	fma.rn.f32 	%f831, %f358, %f359, %f828;
	@%p18 bra 	$L__BB0_33;
	ld.global.f32 	%f360, [%rd7+-4];
	ld.shared.f32 	%f361, [%r59+196];
	fma.rn.f32 	%f362, %f360, %f361, %f831;
	ld.global.f32 	%f363, [%rd7+-8];
	ld.shared.f32 	%f364, [%r59+200];
	fma.rn.f32 	%f831, %f363, %f364, %f362;
$L__BB0_33:
	setp.lt.u32 	%p19, %r140, 8;
	st.global.f32 	[%rd5+192], %f831;
	mov.f32 	%f833, 0f00000000;
	mov.u32 	%r299, %r327;
	@%p19 bra 	$L__BB0_36;
	and.b32  	%r198, %r8, -16;
	neg.s32 	%r297, %r198;
	mad.lo.s32 	%r200, %r3, 640, %r151;
	shl.b32 	%r201, %r140, 2;
	sub.s32 	%r202, %r200, %r201;
	add.s32 	%r204, %r202, %r149;
	add.s32 	%r295, %r204, 316;
	mov.f32 	%f833, 0f00000000;
	mov.u32 	%r296, %r324;
	mov.u32 	%r299, %r327;
$L__BB0_35:
	.pragma "nounroll";
	mul.wide.s32 	%rd40, %r296, 4;
	add.s64 	%rd41, %rd2, %rd40;
	ld.global.f32 	%f367, [%rd41];
	ld.shared.f32 	%f368, [%r295+-60];
	fma.rn.f32 	%f369, %f367, %f368, %f833;
	ld.global.f32 	%f370, [%rd41+-4];
	ld.shared.f32 	%f371, [%r295+-56];
	fma.rn.f32 	%f372, %f370, %f371, %f369;
	ld.global.f32 	%f373, [%rd41+-8];
	ld.shared.f32 	%f374, [%r295+-52];
	fma.rn.f32 	%f375, %f373, %f374, %f372;
	ld.global.f32 	%f376, [%rd41+-12];
	ld.shared.f32 	%f377, [%r295+-48];
	fma.rn.f32 	%f378, %f376, %f377, %f375;
	ld.global.f32 	%f379, [%rd41+-16];
	ld.shared.f32 	%f380, [%r295+-44];
	fma.rn.f32 	%f381, %f379, %f380, %f378;
	ld.global.f32 	%f382, [%rd41+-20];
	ld.shared.f32 	%f383, [%r295+-40];
	fma.rn.f32 	%f384, %f382, %f383, %f381;
	ld.global.f32 	%f385, [%rd41+-24];
	ld.shared.f32 	%f386, [%r295+-36];
	fma.rn.f32 	%f387, %f385, %f386, %f384;
	ld.global.f32 	%f388, [%rd41+-28];
	ld.shared.f32 	%f389, [%r295+-32];
	fma.rn.f32 	%f390, %f388, %f389, %f387;
	ld.global.f32 	%f391, [%rd41+-32];
	ld.shared.f32 	%f392, [%r295+-28];
	fma.rn.f32 	%f393, %f391, %f392, %f390;
	ld.global.f32 	%f394, [%rd41+-36];
	ld.shared.f32 	%f395, [%r295+-24];
	fma.rn.f32 	%f396, %f394, %f395, %f393;
	ld.global.f32 	%f397, [%rd41+-40];
	ld.shared.f32 	%f398, [%r295+-20];
	fma.rn.f32 	%f399, %f397, %f398, %f396;
	ld.global.f32 	%f400, [%rd41+-44];
	ld.shared.f32 	%f401, [%r295+-16];
	fma.rn.f32 	%f402, %f400, %f401, %f399;
	ld.global.f32 	%f403, [%rd41+-48];
	ld.shared.f32 	%f404, [%r295+-12];
	fma.rn.f32 	%f405, %f403, %f404, %f402;
	ld.global.f32 	%f406, [%rd41+-52];
	ld.shared.f32 	%f407, [%r295+-8];
	fma.rn.f32 	%f408, %f406, %f407, %f405;
	ld.global.f32 	%f409, [%rd41+-56];
	ld.shared.f32 	%f410, [%r295+-4];
	fma.rn.f32 	%f411, %f409, %f410, %f408;
	ld.global.f32 	%f412, [%rd41+-60];
	ld.shared.f32 	%f413, [%r295];
	fma.rn.f32 	%f833, %f412, %f413, %f411;
	add.s32 	%r299, %r299, 16;
	add.s32 	%r297, %r297, 16;
	add.s32 	%r296, %r296, -16;
	add.s32 	%r295, %r295, 64;
	setp.ne.s32 	%p20, %r297, 0;
	@%p20 bra 	$L__BB0_35;
$L__BB0_36:
	setp.lt.u32 	%p21, %r9, 7;
	@%p21 bra 	$L__BB0_38;
	sub.s32 	%r205, %r140, %r299;
	mul.wide.s32 	%rd42, %r205, 4;
	add.s64 	%rd43, %rd2, %rd42;
	ld.global.f32 	%f414, [%rd43];
	shl.b32 	%r206, %r299, 2;
	add.s32 	%r207, %r5, %r206;
	ld.shared.f32 	%f415, [%r207+256];
	fma.rn.f32 	%f416, %f414, %f415, %f833;
	ld.global.f32 	%f417, [%rd43+-4];
	ld.shared.f32 	%f418, [%r207+260];
	fma.rn.f32 	%f419, %f417, %f418, %f416;
	ld.global.f32 	%f420, [%rd43+-8];
	ld.shared.f32 	%f421, [%r207+264];
	fma.rn.f32 	%f422, %f420, %f421, %f419;
	ld.global.f32 	%f423, [%rd43+-12];
	ld.shared.f32 	%f424, [%r207+268];
	fma.rn.f32 	%f425, %f423, %f424, %f422;
	ld.global.f32 	%f426, [%rd43+-16];
	ld.shared.f32 	%f427, [%r207+272];
	fma.rn.f32 	%f428, %f426, %f427, %f425;
	ld.global.f32 	%f429, [%rd43+-20];
	ld.shared.f32 	%f430, [%r207+276];
	fma.rn.f32 	%f431, %f429, %f430, %f428;
	ld.global.f32 	%f432, [%rd43+-24];
	ld.shared.f32 	%f433, [%r207+280];
	fma.rn.f32 	%f434, %f432, %f433, %f431;
	ld.global.f32 	%f435, [%rd43+-28];
	ld.shared.f32 	%f436, [%r207+284];
	fma.rn.f32 	%f833, %f435, %f436, %f434;
	add.s32 	%r299, %r299, 8;
$L__BB0_38:
	setp.lt.u32 	%p22, %r10, 3;
	@%p22 bra 	$L__BB0_40;
	sub.s32 	%r208, %r140, %r299;
	mul.wide.s32 	%rd44, %r208, 4;
	add.s64 	%rd45, %rd2, %rd44;
	ld.global.f32 	%f437, [%rd45];
	shl.b32 	%r209, %r299, 2;
	add.s32 	%r210, %r5, %r209;
	ld.shared.f32 	%f438, [%r210+256];
	fma.rn.f32 	%f439, %f437, %f438, %f833;
	ld.global.f32 	%f440, [%rd45+-4];
	ld.shared.f32 	%f441, [%r210+260];
	fma.rn.f32 	%f442, %f440, %f441, %f439;
	ld.global.f32 	%f443, [%rd45+-8];
	ld.shared.f32 	%f444, [%r210+264];
	fma.rn.f32 	%f445, %f443, %f444, %f442;
	ld.global.f32 	%f446, [%rd45+-12];
	ld.shared.f32 	%f447, [%r210+268];
	fma.rn.f32 	%f833, %f446, %f447, %f445;
	add.s32 	%r299, %r299, 4;
$L__BB0_40:
	setp.eq.s32 	%p23, %r27, 0;
	sub.s32 	%r211, %r140, %r299;
	mul.wide.s32 	%rd46, %r211, 4;
	add.s64 	%rd8, %rd2, %rd46;
	ld.global.f32 	%f448, [%rd8];
	shl.b32 	%r212, %r299, 2;
	add.s32 	%r75, %r5, %r212;
	ld.shared.f32 	%f449, [%r75+256];
	fma.rn.f32 	%f836, %f448, %f449, %f833;
	@%p23 bra 	$L__BB0_42;
	ld.global.f32 	%f450, [%rd8+-4];
	ld.shared.f32 	%f451, [%r75+260];
	fma.rn.f32 	%f452, %f450, %f451, %f836;
	ld.global.f32 	%f453, [%rd8+-8];
	ld.shared.f32 	%f454, [%r75+264];
	fma.rn.f32 	%f836, %f453, %f454, %f452;
$L__BB0_42:
	setp.lt.u32 	%p24, %r140, 8;
	st.global.f32 	[%rd5+256], %f836;
	mov.f32 	%f838, 0f00000000;
	mov.u32 	%r306, %r327;
	@%p24 bra 	$L__BB0_45;
	and.b32  	%r213, %r8, -16;
	neg.s32 	%r304, %r213;
	mad.lo.s32 	%r215, %r3, 640, %r151;
	shl.b32 	%r216, %r140, 2;
	sub.s32 	%r217, %r215, %r216;
	add.s32 	%r219, %r217, %r149;
	add.s32 	%r302, %r219, 380;
	mov.f32 	%f838, 0f00000000;
	mov.u32 	%r303, %r324;
	mov.u32 	%r306, %r327;
$L__BB0_44:
	.pragma "nounroll";
	mul.wide.s32 	%rd47, %r303, 4;
	add.s64 	%rd48, %rd2, %rd47;
	ld.global.f32 	%f457, [%rd48];
	ld.shared.f32 	%f458, [%r302+-60];
	fma.rn.f32 	%f459, %f457, %f458, %f838;
	ld.global.f32 	%f460, [%rd48+-4];
	ld.shared.f32 	%f461, [%r302+-56];
	fma.rn.f32 	%f462, %f460, %f461, %f459;
	ld.global.f32 	%f463, [%rd48+-8];
	ld.shared.f32 	%f464, [%r302+-52];
	fma.rn.f32 	%f465, %f463, %f464, %f462;
	ld.global.f32 	%f466, [%rd48+-12];
	ld.shared.f32 	%f467, [%r302+-48];
	fma.rn.f32 	%f468, %f466, %f467, %f465;
	ld.global.f32 	%f469, [%rd48+-16];
	ld.shared.f32 	%f470, [%r302+-44];
	fma.rn.f32 	%f471, %f469, %f470, %f468;
	ld.global.f32 	%f472, [%rd48+-20];
	ld.shared.f32 	%f473, [%r302+-40];
	fma.rn.f32 	%f474, %f472, %f473, %f471;
	ld.global.f32 	%f475, [%rd48+-24];
	ld.shared.f32 	%f476, [%r302+-36];
	fma.rn.f32 	%f477, %f475, %f476, %f474;
	ld.global.f32 	%f478, [%rd48+-28];
	ld.shared.f32 	%f479, [%r302+-32];
	fma.rn.f32 	%f480, %f478, %f479, %f477;
	ld.global.f32 	%f481, [%rd48+-32];
	ld.shared.f32 	%f482, [%r302+-28];
	fma.rn.f32 	%f483, %f481, %f482, %f480;
	ld.global.f32 	%f484, [%rd48+-36];
	ld.shared.f32 	%f485, [%r302+-24];
	fma.rn.f32 	%f486, %f484, %f485, %f483;
	ld.global.f32 	%f487, [%rd48+-40];
	ld.shared.f32 	%f488, [%r302+-20];
	fma.rn.f32 	%f489, %f487, %f488, %f486;
	ld.global.f32 	%f490, [%rd48+-44];
	ld.shared.f32 	%f491, [%r302+-16];
	fma.rn.f32 	%f492, %f490, %f491, %f489;
	ld.global.f32 	%f493, [%rd48+-48];
	ld.shared.f32 	%f494, [%r302+-12];
	fma.rn.f32 	%f495, %f493, %f494, %f492;
	ld.global.f32 	%f496, [%rd48+-52];
	ld.shared.f32 	%f497, [%r302+-8];
	fma.rn.f32 	%f498, %f496, %f497, %f495;
	ld.global.f32 	%f499, [%rd48+-56];
	ld.shared.f32 	%f500, [%r302+-4];
	fma.rn.f32 	%f501, %f499, %f500, %f498;
	ld.global.f32 	%f502, [%rd48+-60];
	ld.shared.f32 	%f503, [%r302];
	fma.rn.f32 	%f838, %f502, %f503, %f501;
	add.s32 	%r306, %r306, 16;
	add.s32 	%r304, %r304, 16;
	add.s32 	%r303, %r303, -16;
	add.s32 	%r302, %r302, 64;
	setp.ne.s32 	%p25, %r304, 0;
	@%p25 bra 	$L__BB0_44;
$L__BB0_45:
	setp.lt.u32 	%p26, %r9, 7;
	@%p26 bra 	$L__BB0_47;
	sub.s32 	%r220, %r140, %r306;
	mul.wide.s32 	%rd49, %r220, 4;
	add.s64 	%rd50, %rd2, %rd49;
	ld.global.f32 	%f504, [%rd50];
	shl.b32 	%r221, %r306, 2;
	add.s32 	%r222, %r5, %r221;
	ld.shared.f32 	%f505, [%r222+320];
	fma.rn.f32 	%f506, %f504, %f505, %f838;
	ld.global.f32 	%f507, [%rd50+-4];
	ld.shared.f32 	%f508, [%r222+324];
	fma.rn.f32 	%f509, %f507, %f508, %f506;
	ld.global.f32 	%f510, [%rd50+-8];
	ld.shared.f32 	%f511, [%r222+328];
	fma.rn.f32 	%f512, %f510, %f511, %f509;
	ld.global.f32 	%f513, [%rd50+-12];
	ld.shared.f32 	%f514, [%r222+332];
	fma.rn.f32 	%f515, %f513, %f514, %f512;
	ld.global.f32 	%f516, [%rd50+-16];
	ld.shared.f32 	%f517, [%r222+336];
	fma.rn.f32 	%f518, %f516, %f517, %f515;
	ld.global.f32 	%f519, [%rd50+-20];
	ld.shared.f32 	%f520, [%r222+340];
	fma.rn.f32 	%f521, %f519, %f520, %f518;
	ld.global.f32 	%f522, [%rd50+-24];
	ld.shared.f32 	%f523, [%r222+344];
	fma.rn.f32 	%f524, %f522, %f523, %f521;
	ld.global.f32 	%f525, [%rd50+-28];
	ld.shared.f32 	%f526, [%r222+348];
	fma.rn.f32 	%f838, %f525, %f526, %f524;
	add.s32 	%r306, %r306, 8;
$L__BB0_47:
	setp.lt.u32 	%p27, %r10, 3;
	@%p27 bra 	$L__BB0_49;
	sub.s32 	%r223, %r140, %r306;
	mul.wide.s32 	%rd51, %r223, 4;
	add.s64 	%rd52, %rd2, %rd51;
	ld.global.f32 	%f527, [%rd52];
	shl.b32 	%r224, %r306, 2;
	add.s32 	%r225, %r5, %r224;
	ld.shared.f32 	%f528, [%r225+320];
	fma.rn.f32 	%f529, %f527, %f528, %f838;
	ld.global.f32 	%f530, [%rd52+-4];
	ld.shared.f32 	%f531, [%r225+324];
	fma.rn.f32 	%f532, %f530, %f531, %f529;
	ld.global.f32 	%f533, [%rd52+-8];
	ld.shared.f32 	%f534, [%r225+328];
	fma.rn.f32 	%f535, %f533, %f534, %f532;
	ld.global.f32 	%f536, [%rd52+-12];
	ld.shared.f32 	%f537, [%r225+332];
	fma.rn.f32 	%f838, %f536, %f537, %f535;
	add.s32 	%r306, %r306, 4;
$L__BB0_49:
	setp.eq.s32 	%p28, %r27, 0;
	sub.s32 	%r226, %r140, %r306;
	mul.wide.s32 	%rd53, %r226, 4;
	add.s64 	%rd9, %rd2, %rd53;
	ld.global.f32 	%f538, [%rd9];
	shl.b32 	%r227, %r306, 2;
	add.s32 	%r91, %r5, %r227;
	ld.shared.f32 	%f539, [%r91+320];
	fma.rn.f32 	%f841, %f538, %f539, %f838;
	@%p28 bra 	$L__BB0_51;
	ld.global.f32 	%f540, [%rd9+-4];
	ld.shared.f32 	%f541, [%r91+324];
	fma.rn.f32 	%f542, %f540, %f541, %f841;
	ld.global.f32 	%f543, [%rd9+-8];
	ld.shared.f32 	%f544, [%r91+328];
	fma.rn.f32 	%f841, %f543, %f544, %f542;
$L__BB0_51:
	setp.lt.u32 	%p29, %r140, 8;
	st.global.f32 	[%rd5+320], %f841;
	mov.f32 	%f843, 0f00000000;
	mov.u32 	%r313, %r327;
	@%p29 bra 	$L__BB0_54;
	and.b32  	%r228, %r8, -16;
	neg.s32 	%r311, %r228;
	mad.lo.s32 	%r230, %r3, 640, %r151;
	shl.b32 	%r231, %r140, 2;
	sub.s32 	%r232, %r230, %r231;
	add.s32 	%r234, %r232, %r149;
	add.s32 	%r309, %r234, 444;
	mov.f32 	%f843, 0f00000000;
	mov.u32 	%r310, %r324;
	mov.u32 	%r313, %r327;
$L__BB0_53:
	.pragma "nounroll";
	mul.wide.s32 	%rd54, %r310, 4;
	add.s64 	%rd55, %rd2, %rd54;
	ld.global.f32 	%f547, [%rd55];
	ld.shared.f32 	%f548, [%r309+-60];
	fma.rn.f32 	%f549, %f547, %f548, %f843;
	ld.global.f32 	%f550, [%rd55+-4];
	ld.shared.f32 	%f551, [%r309+-56];
	fma.rn.f32 	%f552, %f550, %f551, %f549;
	ld.global.f32 	%f553, [%rd55+-8];
	ld.shared.f32 	%f554, [%r309+-52];
	fma.rn.f32 	%f555, %f553, %f554, %f552;
	ld.global.f32 	%f556, [%rd55+-12];
	ld.shared.f32 	%f557, [%r309+-48];
	fma.rn.f32 	%f558, %f556, %f557, %f555;
	ld.global.f32 	%f559, [%rd55+-16];
	ld.shared.f32 	%f560, [%r309+-44];
	fma.rn.f32 	%f561, %f559, %f560, %f558;
	ld.global.f32 	%f562, [%rd55+-20];
	ld.shared.f32 	%f563, [%r309+-40];
	fma.rn.f32 	%f564, %f562, %f563, %f561;
	ld.global.f32 	%f565, [%rd55+-24];
	ld.shared.f32 	%f566, [%r309+-36];
	fma.rn.f32 	%f567, %f565, %f566, %f564;
	ld.global.f32 	%f568, [%rd55+-28];
	ld.shared.f32 	%f569, [%r309+-32];
	fma.rn.f32 	%f570, %f568, %f569, %f567;
	ld.global.f32 	%f571, [%rd55+-32];
	ld.shared.f32 	%f572, [%r309+-28];
	fma.rn.f32 	%f573, %f571, %f572, %f570;
	ld.global.f32 	%f574, [%rd55+-36];
	ld.shared.f32 	%f575, [%r309+-24];
	fma.rn.f32 	%f576, %f574, %f575, %f573;
	ld.global.f32 	%f577, [%rd55+-40];
	ld.shared.f32 	%f578, [%r309+-20];
	fma.rn.f32 	%f579, %f577, %f578, %f576;
	ld.global.f32 	%f580, [%rd55+-44];
	ld.shared.f32 	%f581, [%r309+-16];
	fma.rn.f32 	%f582, %f580, %f581, %f579;
	ld.global.f32 	%f583, [%rd55+-48];
	ld.shared.f32 	%f584, [%r309+-12];
	fma.rn.f32 	%f585, %f583, %f584, %f582;
	ld.global.f32 	%f586, [%rd55+-52];
	ld.shared.f32 	%f587, [%r309+-8];
	fma.rn.f32 	%f588, %f586, %f587, %f585;
	ld.global.f32 	%f589, [%rd55+-56];
	ld.shared.f32 	%f590, [%r309+-4];
	fma.rn.f32 	%f591, %f589, %f590, %f588;
	ld.global.f32 	%f592, [%rd55+-60];
	ld.shared.f32 	%f593, [%r309];
	fma.rn.f32 	%f843, %f592, %f593, %f591;
	add.s32 	%r313, %r313, 16;
	add.s32 	%r311, %r311, 16;
	add.s32 	%r310, %r310, -16;
	add.s32 	%r309, %r309, 64;
	setp.ne.s32 	%p30, %r311, 0;
	@%p30 bra 	$L__BB0_53;
$L__BB0_54:
	setp.lt.u32 	%p31, %r9, 7;
	@%p31 bra 	$L__BB0_56;
	sub.s32 	%r235, %r140, %r313;
	mul.wide.s32 	%rd56, %r235, 4;
	add.s64 	%rd57, %rd2, %rd56;
	ld.global.f32 	%f594, [%rd57];
	shl.b32 	%r236, %r313, 2;
	add.s32 	%r237, %r5, %r236;
	ld.shared.f32 	%f595, [%r237+384];
	fma.rn.f32 	%f596, %f594, %f595, %f843;
	ld.global.f32 	%f597, [%rd57+-4];
	ld.shared.f32 	%f598, [%r237+388];
	fma.rn.f32 	%f599, %f597, %f598, %f596;
	ld.global.f32 	%f600, [%rd57+-8];
	ld.shared.f32 	%f601, [%r237+392];
	fma.rn.f32 	%f602, %f600, %f601, %f599;
	ld.global.f32 	%f603, [%rd57+-12];
	ld.shared.f32 	%f604, [%r237+396];
	fma.rn.f32 	%f605, %f603, %f604, %f602;
	ld.global.f32 	%f606, [%rd57+-16];
	ld.shared.f32 	%f607, [%r237+400];
	fma.rn.f32 	%f608, %f606, %f607, %f605;
	ld.global.f32 	%f609, [%rd57+-20];
	ld.shared.f32 	%f610, [%r237+404];
	fma.rn.f32 	%f611, %f609, %f610, %f608;
	ld.global.f32 	%f612, [%rd57+-24];
	ld.shared.f32 	%f613, [%r237+408];
	fma.rn.f32 	%f614, %f612, %f613, %f611;
	ld.global.f32 	%f615, [%rd57+-28];
	ld.shared.f32 	%f616, [%r237+412];
	fma.rn.f32 	%f843, %f615, %f616, %f614;
	add.s32 	%r313, %r313, 8;
$L__BB0_56:
	setp.lt.u32 	%p32, %r10, 3;
	@%p32 bra 	$L__BB0_58;
	sub.s32 	%r238, %r140, %r313;
	mul.wide.s32 	%rd58, %r238, 4;
	add.s64 	%rd59, %rd2, %rd58;
	ld.global.f32 	%f617, [%rd59];
	shl.b32 	%r239, %r313, 2;
	add.s32 	%r240, %r5, %r239;
	ld.shared.f32 	%f618, [%r240+384];
	fma.rn.f32 	%f619, %f617, %f618, %f843;
	ld.global.f32 	%f620, [%rd59+-4];
	ld.shared.f32 	%f621, [%r240+388];
	fma.rn.f32 	%f622, %f620, %f621, %f619;
	ld.global.f32 	%f623, [%rd59+-8];
	ld.shared.f32 	%f624, [%r240+392];
	fma.rn.f32 	%f625, %f623, %f624, %f622;
	ld.global.f32 	%f626, [%rd59+-12];
	ld.shared.f32 	%f627, [%r240+396];
	fma.rn.f32 	%f843, %f626, %f627, %f625;
	add.s32 	%r313, %r313, 4;
$L__BB0_58:
	setp.eq.s32 	%p33, %r27, 0;
	sub.s32 	%r241, %r140, %r313;
	mul.wide.s32 	%rd60, %r241, 4;
	add.s64 	%rd10, %rd2, %rd60;
	ld.global.f32 	%f628, [%rd10];
	shl.b32 	%r242, %r313, 2;
	add.s32 	%r107, %r5, %r242;
	ld.shared.f32 	%f629, [%r107+384];
	fma.rn.f32 	%f846, %f628, %f629, %f843;
	@%p33 bra 	$L__BB0_60;
	ld.global.f32 	%f630, [%rd10+-4];
	ld.shared.f32 	%f631, [%r107+388];
	fma.rn.f32 	%f632, %f630, %f631, %f846;
	ld.global.f32 	%f633, [%rd10+-8];
	ld.shared.f32 	%f634, [%r107+392];
	fma.rn.f32 	%f846, %f633, %f634, %f632;
$L__BB0_60:
	setp.lt.u32 	%p34, %r140, 8;
	st.global.f32 	[%rd5+384], %f846;
	mov.f32 	%f848, 0f00000000;
	mov.u32 	%r320, %r327;
	@%p34 bra 	$L__BB0_63;
	and.b32  	%r243, %r8, -16;
	neg.s32 	%r318, %r243;
	mad.lo.s32 	%r245, %r3, 640, %r151;
	shl.b32 	%r246, %r140, 2;
	sub.s32 	%r247, %r245, %r246;
	add.s32 	%r249, %r247, %r149;
	add.s32 	%r316, %r249, 508;
	mov.f32 	%f848, 0f00000000;
	mov.u32 	%r317, %r324;
	mov.u32 	%r320, %r327;
$L__BB0_62:
	.pragma "nounroll";
	mul.wide.s32 	%rd61, %r317, 4;
	add.s64 	%rd62, %rd2, %rd61;
	ld.global.f32 	%f637, [%rd62];
	ld.shared.f32 	%f638, [%r316+-60];
	fma.rn.f32 	%f639, %f637, %f638, %f848;
	ld.global.f32 	%f640, [%rd62+-4];
	ld.shared.f32 	%f641, [%r316+-56];
	fma.rn.f32 	%f642, %f640, %f641, %f639;
	ld.global.f32 	%f643, [%rd62+-8];
	ld.shared.f32 	%f644, [%r316+-52];
	fma.rn.f32 	%f645, %f643, %f644, %f642;
	ld.global.f32 	%f646, [%rd62+-12];
	ld.shared.f32 	%f647, [%r316+-48];
	fma.rn.f32 	%f648, %f646, %f647, %f645;
	ld.global.f32 	%f649, [%rd62+-16];
	ld.shared.f32 	%f650, [%r316+-44];
	fma.rn.f32 	%f651, %f649, %f650, %f648;
	ld.global.f32 	%f652, [%rd62+-20];
	ld.shared.f32 	%f653, [%r316+-40];
	fma.rn.f32 	%f654, %f652, %f653, %f651;
	ld.global.f32 	%f655, [%rd62+-24];
	ld.shared.f32 	%f656, [%r316+-36];
	fma.rn.f32 	%f657, %f655, %f656, %f654;
	ld.global.f32 	%f658, [%rd62+-28];
	ld.shared.f32 	%f659, [%r316+-32];
	fma.rn.f32 	%f660, %f658, %f659, %f657;
	ld.global.f32 	%f661, [%rd62+-32];
	ld.shared.f32 	%f662, [%r316+-28];
	fma.rn.f32 	%f663, %f661, %f662, %f660;
	ld.global.f32 	%f664, [%rd62+-36];
	ld.shared.f32 	%f665, [%r316+-24];
	fma.rn.f32 	%f666, %f664, %f665, %f663;
	ld.global.f32 	%f667, [%rd62+-40];
	ld.shared.f32 	%f668, [%r316+-20];
	fma.rn.f32 	%f669, %f667, %f668, %f666;
	ld.global.f32 	%f670, [%rd62+-44];
	ld.shared.f32 	%f671, [%r316+-16];
	fma.rn.f32 	%f672, %f670, %f671, %f669;
	ld.global.f32 	%f673, [%rd62+-48];
	ld.shared.f32 	%f674, [%r316+-12];
	fma.rn.f32 	%f675, %f673, %f674, %f672;
	ld.global.f32 	%f676, [%rd62+-52];
	ld.shared.f32 	%f677, [%r316+-8];
	fma.rn.f32 	%f678, %f676, %f677, %f675;
	ld.global.f32 	%f679, [%rd62+-56];
	ld.shared.f32 	%f680, [%r316+-4];
	fma.rn.f32 	%f681, %f679, %f680, %f678;
	ld.global.f32 	%f682, [%rd62+-60];
	ld.shared.f32 	%f683, [%r316];
	fma.rn.f32 	%f848, %f682, %f683, %f681;
	add.s32 	%r320, %r320, 16;
	add.s32 	%r318, %r318, 16;
	add.s32 	%r317, %r317, -16;
	add.s32 	%r316, %r316, 64;
	setp.ne.s32 	%p35, %r318, 0;
	@%p35 bra 	$L__BB0_62;
$L__BB0_63:
	setp.lt.u32 	%p36, %r9, 7;
	@%p36 bra 	$L__BB0_65;
	sub.s32 	%r250, %r140, %r320;
	mul.wide.s32 	%rd63, %r250, 4;
	add.s64 	%rd64, %rd2, %rd63;
	ld.global.f32 	%f684, [%rd64];
	shl.b32 	%r251, %r320, 2;
	add.s32 	%r252, %r5, %r251;
	ld.shared.f32 	%f685, [%r252+448];
	fma.rn.f32 	%f686, %f684, %f685, %f848;
	ld.global.f32 	%f687, [%rd64+-4];
	ld.shared.f32 	%f688, [%r252+452];
	fma.rn.f32 	%f689, %f687, %f688, %f686;
	ld.global.f32 	%f690, [%rd64+-8];
	ld.shared.f32 	%f691, [%r252+456];
	fma.rn.f32 	%f692, %f690, %f691, %f689;
	ld.global.f32 	%f693, [%rd64+-12];
	ld.shared.f32 	%f694, [%r252+460];
	fma.rn.f32 	%f695, %f693, %f694, %f692;
	ld.global.f32 	%f696, [%rd64+-16];
	ld.shared.f32 	%f697, [%r252+464];
	fma.rn.f32 	%f698, %f696, %f697, %f695;
	ld.global.f32 	%f699, [%rd64+-20];
	ld.shared.f32 	%f700, [%r252+468];
	fma.rn.f32 	%f701, %f699, %f700, %f698;
	ld.global.f32 	%f702, [%rd64+-24];
	ld.shared.f32 	%f703, [%r252+472];
	fma.rn.f32 	%f704, %f702, %f703, %f701;
	ld.global.f32 	%f705, [%rd64+-28];
	ld.shared.f32 	%f706, [%r252+476];
	fma.rn.f32 	%f848, %f705, %f706, %f704;
	add.s32 	%r320, %r320, 8;
$L__BB0_65:
	setp.lt.u32 	%p37, %r10, 3;
	@%p37 bra 	$L__BB0_67;
	sub.s32 	%r253, %r140, %r320;
	mul.wide.s32 	%rd65, %r253, 4;
	add.s64 	%rd66, %rd2, %rd65;
	ld.global.f32 	%f707, [%rd66];
	shl.b32 	%r254, %r320, 2;
	add.s32 	%r255, %r5, %r254;
	ld.shared.f32 	%f708, [%r255+448];
	fma.rn.f32 	%f709, %f707, %f708, %f848;
	ld.global.f32 	%f710, [%rd66+-4];
	ld.shared.f32 	%f711, [%r255+452];
	fma.rn.f32 	%f712, %f710, %f711, %f709;
	ld.global.f32 	%f713, [%rd66+-8];
	ld.shared.f32 	%f714, [%r255+456];
	fma.rn.f32 	%f715, %f713, %f714, %f712;
	ld.global.f32 	%f716, [%rd66+-12];
	ld.shared.f32 	%f717, [%r255+460];
	fma.rn.f32 	%f848, %f716, %f717, %f715;
	add.s32 	%r320, %r320, 4;
$L__BB0_67:
	setp.eq.s32 	%p38, %r27, 0;
	sub.s32 	%r256, %r140, %r320;
	mul.wide.s32 	%rd67, %r256, 4;
	add.s64 	%rd11, %rd2, %rd67;
	ld.global.f32 	%f718, [%rd11];
	shl.b32 	%r257, %r320, 2;
	add.s32 	%r123, %r5, %r257;
	ld.shared.f32 	%f719, [%r123+448];
	fma.rn.f32 	%f851, %f718, %f719, %f848;
	@%p38 bra 	$L__BB0_69;
	ld.global.f32 	%f720, [%rd11+-4];
	ld.shared.f32 	%f721, [%r123+452];
	fma.rn.f32 	%f722, %f720, %f721, %f851;
	ld.global.f32 	%f723, [%rd11+-8];
	ld.shared.f32 	%f724, [%r123+456];
	fma.rn.f32 	%f851, %f723, %f724, %f722;
$L__BB0_69:
	setp.lt.u32 	%p39, %r140, 8;
	st.global.f32 	[%rd5+448], %f851;
	mov.f32 	%f853, 0f00000000;
	@%p39 bra 	$L__BB0_72;
	and.b32  	%r258, %r8, -16;
	neg.s32 	%r325, %r258;
	mad.lo.s32 	%r260, %r3, 640, %r151;
	shl.b32 	%r261, %r140, 2;
	sub.s32 	%r262, %r260, %r261;
	add.s32 	%r264, %r262, %r149;
	add.s32 	%r323, %r264, 572;
	mov.f32 	%f853, 0f00000000;
$L__BB0_71:
	.pragma "nounroll";
	mul.wide.s32 	%rd68, %r324, 4;
	add.s64 	%rd69, %rd2, %rd68;
	ld.global.f32 	%f727, [%rd69];
	ld.shared.f32 	%f728, [%r323+-60];
	fma.rn.f32 	%f729, %f727, %f728, %f853;
	ld.global.f32 	%f730, [%rd69+-4];
	ld.shared.f32 	%f731, [%r323+-56];
	fma.rn.f32 	%f732, %f730, %f731, %f729;
	ld.global.f32 	%f733, [%rd69+-8];
	ld.shared.f32 	%f734, [%r323+-52];
	fma.rn.f32 	%f735, %f733, %f734, %f732;
	ld.global.f32 	%f736, [%rd69+-12];
	ld.shared.f32 	%f737, [%r323+-48];
	fma.rn.f32 	%f738, %f736, %f737, %f735;
	ld.global.f32 	%f739, [%rd69+-16];
	ld.shared.f32 	%f740, [%r323+-44];
	fma.rn.f32 	%f741, %f739, %f740, %f738;
	ld.global.f32 	%f742, [%rd69+-20];
	ld.shared.f32 	%f743, [%r323+-40];
	fma.rn.f32 	%f744, %f742, %f743, %f741;
	ld.global.f32 	%f745, [%rd69+-24];
	ld.shared.f32 	%f746, [%r323+-36];
	fma.rn.f32 	%f747, %f745, %f746, %f744;
	ld.global.f32 	%f748, [%rd69+-28];
	ld.shared.f32 	%f749, [%r323+-32];
	fma.rn.f32 	%f750, %f748, %f749, %f747;
	ld.global.f32 	%f751, [%rd69+-32];
	ld.shared.f32 	%f752, [%r323+-28];
	fma.rn.f32 	%f753, %f751, %f752, %f750;
	ld.global.f32 	%f754, [%rd69+-36];
	ld.shared.f32 	%f755, [%r323+-24];
	fma.rn.f32 	%f756, %f754, %f755, %f753;
	ld.global.f32 	%f757, [%rd69+-40];
	ld.shared.f32 	%f758, [%r323+-20];
	fma.rn.f32 	%f759, %f757, %f758, %f756;
	ld.global.f32 	%f760, [%rd69+-44];
	ld.shared.f32 	%f761, [%r323+-16];
	fma.rn.f32 	%f762, %f760, %f761, %f759;
	ld.global.f32 	%f763, [%rd69+-48];
	ld.shared.f32 	%f764, [%r323+-12];
	fma.rn.f32 	%f765, %f763, %f764, %f762;
	ld.global.f32 	%f766, [%rd69+-52];
	ld.shared.f32 	%f767, [%r323+-8];
	fma.rn.f32 	%f768, %f766, %f767, %f765;
	ld.global.f32 	%f769, [%rd69+-56];
	ld.shared.f32 	%f770, [%r323+-4];
	fma.rn.f32 	%f771, %f769, %f770, %f768;
	ld.global.f32 	%f772, [%rd69+-60];
	ld.shared.f32 	%f773, [%r323];
	fma.rn.f32 	%f853, %f772, %f773, %f771;
	add.s32 	%r327, %r327, 16;
	add.s32 	%r325, %r325, 16;
	add.s32 	%r324, %r324, -16;
	add.s32 	%r323, %r323, 64;
	setp.ne.s32 	%p40, %r325, 0;
	@%p40 bra 	$L__BB0_71;
$L__BB0_72:
	setp.lt.u32 	%p41, %r9, 7;
	@%p41 bra 	$L__BB0_74;
	sub.s32 	%r265, %r140, %r327;
	mul.wide.s32 	%rd70, %r265, 4;
	add.s64 	%rd71, %rd2, %rd70;
	ld.global.f32 	%f774, [%rd71];
	shl.b32 	%r266, %r327, 2;
	add.s32 	%r267, %r5, %r266;
	ld.shared.f32 	%f775, [%r267+512];
	fma.rn.f32 	%f776, %f774, %f775, %f853;
	ld.global.f32 	%f777, [%rd71+-4];
	ld.shared.f32 	%f778, [%r267+516];
	fma.rn.f32 	%f779, %f777, %f778, %f776;
	ld.global.f32 	%f780, [%rd71+-8];
	ld.shared.f32 	%f781, [%r267+520];
	fma.rn.f32 	%f782, %f780, %f781, %f779;
	ld.global.f32 	%f783, [%rd71+-12];
	ld.shared.f32 	%f784, [%r267+524];
	fma.rn.f32 	%f785, %f783, %f784, %f782;
	ld.global.f32 	%f786, [%rd71+-16];
	ld.shared.f32 	%f787, [%r267+528];
	fma.rn.f32 	%f788, %f786, %f787, %f785;
	ld.global.f32 	%f789, [%rd71+-20];
	ld.shared.f32 	%f790, [%r267+532];
	fma.rn.f32 	%f791, %f789, %f790, %f788;
	ld.global.f32 	%f792, [%rd71+-24];
	ld.shared.f32 	%f793, [%r267+536];
	fma.rn.f32 	%f794, %f792, %f793, %f791;
	ld.global.f32 	%f795, [%rd71+-28];
	ld.shared.f32 	%f796, [%r267+540];
	fma.rn.f32 	%f853, %f795, %f796, %f794;
	add.s32 	%r327, %r327, 8;
$L__BB0_74:
	setp.lt.u32 	%p42, %r10, 3;
	@%p42 bra 	$L__BB0_76;
	sub.s32 	%r268, %r140, %r327;
	mul.wide.s32 	%rd72, %r268, 4;
	add.s64 	%rd73, %rd2, %rd72;
	ld.global.f32 	%f797, [%rd73];
	shl.b32 	%r269, %r327, 2;
	add.s32 	%r270, %r5, %r269;
	ld.shared.f32 	%f798, [%r270+512];
	fma.rn.f32 	%f799, %f797, %f798, %f853;
	ld.global.f32 	%f800, [%rd73+-4];
	ld.shared.f32 	%f801, [%r270+516];
	fma.rn.f32 	%f802, %f800, %f801, %f799;
	ld.global.f32 	%f803, [%rd73+-8];
	ld.shared.f32 	%f804, [%r270+520];
	fma.rn.f32 	%f805, %f803, %f804, %f802;
	ld.global.f32 	%f806, [%rd73+-12];
	ld.shared.f32 	%f807, [%r270+524];
	fma.rn.f32 	%f853, %f806, %f807, %f805;
	add.s32 	%r327, %r327, 4;
$L__BB0_76:
	setp.eq.s32 	%p43, %r27, 0;
	sub.s32 	%r271, %r140, %r327;
	mul.wide.s32 	%rd74, %r271, 4;
	add.s64 	%rd12, %rd2, %rd74;
	ld.global.f32 	%f808, [%rd12];
	shl.b32 	%r272, %r327, 2;
	add.s32 	%r139, %r5, %r272;
	ld.shared.f32 	%f809, [%r139+512];
	fma.rn.f32 	%f856, %f808, %f809, %f853;
	@%p43 bra 	$L__BB0_78;
	ld.global.f32 	%f810, [%rd12+-4];
	ld.shared.f32 	%f811, [%r139+516];
	fma.rn.f32 	%f812, %f810, %f811, %f856;
	ld.global.f32 	%f813, [%rd12+-8];
	ld.shared.f32 	%f814, [%r139+520];
	fma.rn.f32 	%f856, %f813, %f814, %f812;
$L__BB0_78:
	st.global.f32 	[%rd5+512], %f856;
$L__BB0_79:
	ret;

}
	// .globl	_Z24convolutionColumnsKernelPfS_S_iiii
.visible .entry _Z24convolutionColumnsKernelPfS_S_iiii(
	.param .u64 .ptr .align 1 _Z24convolutionColumnsKernelPfS_S_iiii_param_0,
	.param .u64 .ptr .align 1 _Z24convolutionColumnsKernelPfS_S_iiii_param_1,
	.param .u64 .ptr .align 1 _Z24convolutionColumnsKernelPfS_S_iiii_param_2,
	.param .u32 _Z24convolutionColumnsKernelPfS_S_iiii_param_3,
	.param .u32 _Z24convolutionColumnsKernelPfS_S_iiii_param_4,
	.param .u32 _Z24convolutionColumnsKernelPfS_S_iiii_param_5,
	.param .u32 _Z24convolutionColumnsKernelPfS_S_iiii_param_6
)
{
	.reg .pred 	%p<44>;
	.reg .b32 	%r<346>;
	.reg .b32 	%f<857>;
	.reg .b64 	%rd<142>;
	// demoted variable
	.shared .align 4 .b8 _ZZ24convolutionColumnsKernelPfS_S_iiiiE6s_Data[5184];
	ld.param.u64 	%rd23, [_Z24convolutionColumnsKernelPfS_S_iiii_param_0];
	ld.param.u64 	%rd24, [_Z24convolutionColumnsKernelPfS_S_iiii_param_1];
	ld.param.u64 	%rd25, [_Z24convolutionColumnsKernelPfS_S_iiii_param_2];
	ld.param.u32 	%r140, [_Z24convolutionColumnsKernelPfS_S_iiii_param_3];
	ld.param.u32 	%r142, [_Z24convolutionColumnsKernelPfS_S_iiii_param_6];
	cvta.to.global.u64 	%rd26, %rd24;
	cvta.to.global.u64 	%rd1, %rd23;
	cvta.to.global.u64 	%rd2, %rd25;
	mov.u32 	%r143, %ctaid.x;
	shl.b32 	%r144, %r143, 4;
	mov.u32 	%r1, %tid.x;
	add.s32 	%r145, %r144, %r1;
	mov.u32 	%r146, %ctaid.y;
	shl.b32 	%r147, %r146, 6;
	mov.u32 	%r2, %tid.y;
	add.s32 	%r148, %r2, %r147;
	add.s32 	%r3, %r148, -8;
	mad.lo.s32 	%r149, %r142, %r3, %r145;
	cvt.s64.s32 	%rd3, %r149;
	mul.wide.s32 	%rd27, %r149, 4;
	add.s64 	%rd4, %rd26, %rd27;
	mov.u32 	%r150, _ZZ24convolutionColumnsKernelPfS_S_iiiiE6s_Data;
	mad.lo.s32 	%r151, %r1, 324, %r150;
	shl.b32 	%r152, %r142, 3;
	cvt.s64.s32 	%rd5, %r152;
	mul.wide.s32 	%rd7, %r152, 4;
	add.s64 	%rd28, %rd4, %rd7;
	ld.global.f32 	%f86, [%rd28];
	shl.b32 	%r153, %r2, 2;
	add.s32 	%r4, %r151, %r153;
	st.shared.f32 	[%r4+32], %f86;
	shl.b32 	%r154, %r142, 4;
	cvt.s64.s32 	%rd6, %r154;
	add.s64 	%rd29, %rd28, %rd7;
	ld.global.f32 	%f87, [%rd29];
	st.shared.f32 	[%r4+64], %f87;
	mul.lo.s32 	%r155, %r142, 24;
	cvt.s64.s32 	%rd8, %r155;
	add.s64 	%rd30, %rd29, %rd7;
	ld.global.f32 	%f88, [%rd30];
	st.shared.f32 	[%r4+96], %f88;
	shl.b32 	%r156, %r142, 5;
	cvt.s64.s32 	%rd9, %r156;
	add.s64 	%rd31, %rd30, %rd7;
	ld.global.f32 	%f89, [%rd31];
	st.shared.f32 	[%r4+128], %f89;
	mul.lo.s32 	%r157, %r142, 40;
	cvt.s64.s32 	%rd10, %r157;
	add.s64 	%rd32, %rd31, %rd7;
	ld.global.f32 	%f90, [%rd32];
	st.shared.f32 	[%r4+160], %f90;
	mul.lo.s32 	%r158, %r142, 48;
	cvt.s64.s32 	%rd11, %r158;
	add.s64 	%rd33, %rd32, %rd7;
	ld.global.f32 	%f91, [%rd33];
	st.shared.f32 	[%r4+192], %f91;
	mul.lo.s32 	%r159, %r142, 56;
	cvt.s64.s32 	%rd12, %r159;
	add.s64 	%rd34, %rd33, %rd7;
	ld.global.f32 	%f92, [%rd34];
	st.shared.f32 	[%r4+224], %f92;
	shl.b32 	%r160, %r142, 6;
	cvt.s64.s32 	%rd13, %r160;
	add.s64 	%rd14, %rd34, %rd7;
	ld.global.f32 	%f93, [%rd14];
	st.shared.f32 	[%r4+256], %f93;
	setp.lt.s32 	%p1, %r3, 0;
	mov.f32 	%f815, 0f00000000;
	@%p1 bra 	$L__BB1_2;
	ld.global.f32 	%f815, [%rd4];
$L__BB1_2:
	ld.param.u32 	%r287, [_Z24convolutionColumnsKernelPfS_S_iiii_param_5];
	st.shared.f32 	[%r4], %f815;
	sub.s32 	%r161, %r287, %r3;
	setp.lt.s32 	%p2, %r161, 73;
	mov.f32 	%f816, 0f00000000;
	@%p2 bra 	$L__BB1_4;
	add.s64 	%rd35, %rd14, %rd7;
	ld.global.f32 	%f816, [%rd35];
$L__BB1_4:
	st.shared.f32 	[%r4+288], %f816;
	bar.sync 	0;
	setp.gt.s32 	%p3, %r140, -1;
	neg.s32 	%r343, %r140;
	@%p3 bra 	$L__BB1_6;
	add.s64 	%rd118, %rd5, %rd3;
	shl.b64 	%rd119, %rd118, 2;
	add.s64 	%rd120, %rd1, %rd119;
	mov.b32 	%r286, 0;
	st.global.u32 	[%rd120], %r286;
	add.s64 	%rd121, %rd6, %rd3;
	shl.b64 	%rd122, %rd121, 2;
	add.s64 	%rd123, %rd1, %rd122;
	st.global.u32 	[%rd123], %r286;
	add.s64 	%rd124, %rd8, %rd3;
	shl.b64 	%rd125, %rd124, 2;
	add.s64 	%rd126, %rd1, %rd125;
	st.global.u32 	[%rd126], %r286;
	add.s64 	%rd127, %rd9, %rd3;
	shl.b64 	%rd128, %rd127, 2;
	add.s64 	%rd129, %rd1, %rd128;
	st.global.u32 	[%rd129], %r286;
	add.s64 	%rd130, %rd10, %rd3;
	shl.b64 	%rd131, %rd130, 2;
	add.s64 	%rd132, %rd1, %rd131;
	st.global.u32 	[%rd132], %r286;
	add.s64 	%rd133, %rd11, %rd3;
	shl.b64 	%rd134, %rd133, 2;
	add.s64 	%rd135, %rd1, %rd134;
	st.global.u32 	[%rd135], %r286;
	add.s64 	%rd136, %rd12, %rd3;
	shl.b64 	%rd137, %rd136, 2;
	add.s64 	%rd138, %rd1, %rd137;
	st.global.u32 	[%rd138], %r286;
	add.s64 	%rd139, %rd13, %rd3;
	shl.b64 	%rd140, %rd139, 2;
	add.s64 	%rd141, %rd1, %rd140;
	st.global.u32 	[%rd141], %r286;
	bra.uni 	$L__BB1_79;
$L__BB1_6:
	shl.b32 	%r340, %r140, 1;
	or.b32  	%r7, %r340, 1;
	and.b32  	%r8, %r340, 14;
	and.b32  	%r9, %r340, 6;
	setp.lt.u32 	%p4, %r140, 8;
	mov.f32 	%f818, 0f00000000;
	mov.u32 	%r294, %r343;
	@%p4 bra 	$L__BB1_9;
	and.b32  	%r162, %r7, -16;
	neg.s32 	%r292, %r162;
	shl.b32 	%r163, %r2, 2;
	mad.lo.s32 	%r164, %r1, 324, %r163;
	shl.b32 	%r165, %r140, 2;
	sub.s32 	%r166, %r164, %r165;
	mov.u32 	%r167, _ZZ24convolutionColumnsKernelPfS_S_iiiiE6s_Data;
	add.s32 	%r168, %r166, %r167;
	add.s32 	%r290, %r168, 48;
	mov.f32 	%f818, 0f00000000;
	mov.u32 	%r291, %r340;
	mov.u32 	%r294, %r343;
$L__BB1_8:
	.pragma "nounroll";
	mul.wide.s32 	%rd36, %r291, 4;
	add.s64 	%rd37, %rd2, %rd36;
	ld.global.f32 	%f97, [%rd37];
	ld.shared.f32 	%f98, [%r290+-16];
	fma.rn.f32 	%f99, %f97, %f98, %f818;
	ld.global.f32 	%f100, [%rd37+-4];
	ld.shared.f32 	%f101, [%r290+-12];
	fma.rn.f32 	%f102, %f100, %f101, %f99;
	ld.global.f32 	%f103, [%rd37+-8];
	ld.shared.f32 	%f104, [%r290+-8];
	fma.rn.f32 	%f105, %f103, %f104, %f102;
	ld.global.f32 	%f106, [%rd37+-12];
	ld.shared.f32 	%f107, [%r290+-4];
	fma.rn.f32 	%f108, %f106, %f107, %f105;
	ld.global.f32 	%f109, [%rd37+-16];
	ld.shared.f32 	%f110, [%r290];
	fma.rn.f32 	%f111, %f109, %f110, %f108;
	ld.global.f32 	%f112, [%rd37+-20];
	ld.shared.f32 	%f113, [%r290+4];
	fma.rn.f32 	%f114, %f112, %f113, %f111;
	ld.global.f32 	%f115, [%rd37+-24];
	ld.shared.f32 	%f116, [%r290+8];
	fma.rn.f32 	%f117, %f115, %f116, %f114;
	ld.global.f32 	%f118, [%rd37+-28];
	ld.shared.f32 	%f119, [%r290+12];
	fma.rn.f32 	%f120, %f118, %f119, %f117;
	ld.global.f32 	%f121, [%rd37+-32];
	ld.shared.f32 	%f122, [%r290+16];
	fma.rn.f32 	%f123, %f121, %f122, %f120;
	ld.global.f32 	%f124, [%rd37+-36];
	ld.shared.f32 	%f125, [%r290+20];
	fma.rn.f32 	%f126, %f124, %f125, %f123;
	ld.global.f32 	%f127, [%rd37+-40];
	ld.shared.f32 	%f128, [%r290+24];
	fma.rn.f32 	%f129, %f127, %f128, %f126;
	ld.global.f32 	%f130, [%rd37+-44];
	ld.shared.f32 	%f131, [%r290+28];
	fma.rn.f32 	%f132, %f130, %f131, %f129;
	ld.global.f32 	%f133, [%rd37+-48];
	ld.shared.f32 	%f134, [%r290+32];
	fma.rn.f32 	%f135, %f133, %f134, %f132;
	ld.global.f32 	%f136, [%rd37+-52];
	ld.shared.f32 	%f137, [%r290+36];
	fma.rn.f32 	%f138, %f136, %f137, %f135;
	ld.global.f32 	%f139, [%rd37+-56];
	ld.shared.f32 	%f140, [%r290+40];
	fma.rn.f32 	%f141, %f139, %f140, %f138;
	ld.global.f32 	%f142, [%rd37+-60];
	ld.shared.f32 	%f143, [%r290+44];
	fma.rn.f32 	%f818, %f142, %f143, %f141;
	add.s32 	%r294, %r294, 16;
	add.s32 	%r292, %r292, 16;
	add.s32 	%r291, %r291, -16;
	add.s32 	%r290, %r290, 64;
	setp.ne.s32 	%p5, %r292, 0;
	@%p5 bra 	$L__BB1_8;
$L__BB1_9:
	setp.lt.u32 	%p6, %r8, 7;
	@%p6 bra 	$L__BB1_11;
	sub.s32 	%r169, %r140, %r294;
	mul.wide.s32 	%rd38, %r169, 4;
	add.s64 	%rd39, %rd2, %rd38;
	ld.global.f32 	%f144, [%rd39];
	shl.b32 	%r170, %r294, 2;
	add.s32 	%r171, %r4, %r170;
	ld.shared.f32 	%f145, [%r171+32];
	fma.rn.f32 	%f146, %f144, %f145, %f818;
	ld.global.f32 	%f147, [%rd39+-4];
	ld.shared.f32 	%f148, [%r171+36];
	fma.rn.f32 	%f149, %f147, %f148, %f146;
	ld.global.f32 	%f150, [%rd39+-8];
	ld.shared.f32 	%f151, [%r171+40];
	fma.rn.f32 	%f152, %f150, %f151, %f149;
	ld.global.f32 	%f153, [%rd39+-12];
	ld.shared.f32 	%f154, [%r171+44];
	fma.rn.f32 	%f155, %f153, %f154, %f152;
	ld.global.f32 	%f156, [%rd39+-16];
	ld.shared.f32 	%f157, [%r171+48];
	fma.rn.f32 	%f158, %f156, %f157, %f155;
	ld.global.f32 	%f159, [%rd39+-20];
	ld.shared.f32 	%f160, [%r171+52];
	fma.rn.f32 	%f161, %f159, %f160, %f158;
	ld.global.f32 	%f162, [%rd39+-24];
	ld.shared.f32 	%f163, [%r171+56];
	fma.rn.f32 	%f164, %f162, %f163, %f161;
	ld.global.f32 	%f165, [%rd39+-28];
	ld.shared.f32 	%f166, [%r171+60];
	fma.rn.f32 	%f818, %f165, %f166, %f164;
	add.s32 	%r294, %r294, 8;
$L__BB1_11:
	setp.lt.u32 	%p7, %r9, 3;
	@%p7 bra 	$L__BB1_13;
	sub.s32 	%r172, %r140, %r294;
	mul.wide.s32 	%rd40, %r172, 4;
	add.s64 	%rd41, %rd2, %rd40;
	ld.global.f32 	%f167, [%rd41];
	shl.b32 	%r173, %r294, 2;
	add.s32 	%r174, %r4, %r173;
	ld.shared.f32 	%f168, [%r174+32];
	fma.rn.f32 	%f169, %f167, %f168, %f818;
	ld.global.f32 	%f170, [%rd41+-4];
	ld.shared.f32 	%f171, [%r174+36];
	fma.rn.f32 	%f172, %f170, %f171, %f169;
	ld.global.f32 	%f173, [%rd41+-8];
	ld.shared.f32 	%f174, [%r174+40];
	fma.rn.f32 	%f175, %f173, %f174, %f172;
	ld.global.f32 	%f176, [%rd41+-12];
	ld.shared.f32 	%f177, [%r174+44];
	fma.rn.f32 	%f818, %f176, %f177, %f175;
	add.s32 	%r294, %r294, 4;
$L__BB1_13:
	sub.s32 	%r175, %r140, %r294;
	mul.wide.s32 	%rd42, %r175, 4;
	add.s64 	%rd15, %rd2, %rd42;
	ld.global.f32 	%f178, [%rd15];
	shl.b32 	%r176, %r294, 2;
	add.s32 	%r25, %r4, %r176;
	ld.shared.f32 	%f179, [%r25+32];
	fma.rn.f32 	%f821, %f178, %f179, %f818;
	and.b32  	%r26, %r140, 1;
	setp.eq.s32 	%p8, %r26, 0;
	@%p8 bra 	$L__BB1_15;
	ld.global.f32 	%f180, [%rd15+-4];
	ld.shared.f32 	%f181, [%r25+36];
	fma.rn.f32 	%f182, %f180, %f181, %f821;
	ld.global.f32 	%f183, [%rd15+-8];
	ld.shared.f32 	%f184, [%r25+40];
	fma.rn.f32 	%f821, %f183, %f184, %f182;
$L__BB1_15:
	add.s64 	%rd43, %rd5, %rd3;
	shl.b64 	%rd44, %rd43, 2;
	add.s64 	%rd45, %rd1, %rd44;
	st.global.f32 	[%rd45], %f821;
	mov.f32 	%f823, 0f00000000;
	mov.u32 	%r301, %r343;
	@%p4 bra 	$L__BB1_18;
	add.s32 	%r177, %r340, 1;
	and.b32  	%r178, %r177, -16;
	neg.s32 	%r299, %r178;
	shl.b32 	%r179, %r2, 2;
	mad.lo.s32 	%r180, %r1, 324, %r179;
	shl.b32 	%r181, %r140, 2;
	sub.s32 	%r182, %r180, %r181;
	mov.u32 	%r183, _ZZ24convolutionColumnsKernelPfS_S_iiiiE6s_Data;
	add.s32 	%r184, %r182, %r183;
	add.s32 	%r297, %r184, 124;
	mov.f32 	%f823, 0f00000000;
	mov.u32 	%r298, %r340;
	mov.u32 	%r301, %r343;
$L__BB1_17:
	.pragma "nounroll";
	mul.wide.s32 	%rd46, %r298, 4;
	add.s64 	%rd47, %rd2, %rd46;
	ld.global.f32 	%f187, [%rd47];
	ld.shared.f32 	%f188, [%r297+-60];
	fma.rn.f32 	%f189, %f187, %f188, %f823;
	ld.global.f32 	%f190, [%rd47+-4];
	ld.shared.f32 	%f191, [%r297+-56];
	fma.rn.f32 	%f192, %f190, %f191, %f189;
	ld.global.f32 	%f193, [%rd47+-8];
	ld.shared.f32 	%f194, [%r297+-52];
	fma.rn.f32 	%f195, %f193, %f194, %f192;
	ld.global.f32 	%f196, [%rd47+-12];
	ld.shared.f32 	%f197, [%r297+-48];
	fma.rn.f32 	%f198, %f196, %f197, %f195;
	ld.global.f32 	%f199, [%rd47+-16];
	ld.shared.f32 	%f200, [%r297+-44];
	fma.rn.f32 	%f201, %f199, %f200, %f198;
	ld.global.f32 	%f202, [%rd47+-20];
	ld.shared.f32 	%f203, [%r297+-40];
	fma.rn.f32 	%f204, %f202, %f203, %f201;
	ld.global.f32 	%f205, [%rd47+-24];
	ld.shared.f32 	%f206, [%r297+-36];
	fma.rn.f32 	%f207, %f205, %f206, %f204;
	ld.global.f32 	%f208, [%rd47+-28];
	ld.shared.f32 	%f209, [%r297+-32];
	fma.rn.f32 	%f210, %f208, %f209, %f207;
	ld.global.f32 	%f211, [%rd47+-32];
	ld.shared.f32 	%f212, [%r297+-28];
	fma.rn.f32 	%f213, %f211, %f212, %f210;
	ld.global.f32 	%f214, [%rd47+-36];
	ld.shared.f32 	%f215, [%r297+-24];
	fma.rn.f32 	%f216, %f214, %f215, %f213;
	ld.global.f32 	%f217, [%rd47+-40];
	ld.shared.f32 	%f218, [%r297+-20];
	fma.rn.f32 	%f219, %f217, %f218, %f216;
	ld.global.f32 	%f220, [%rd47+-44];
	ld.shared.f32 	%f221, [%r297+-16];
	fma.rn.f32 	%f222, %f220, %f221, %f219;
	ld.global.f32 	%f223, [%rd47+-48];
	ld.shared.f32 	%f224, [%r297+-12];
	fma.rn.f32 	%f225, %f223, %f224, %f222;
	ld.global.f32 	%f226, [%rd47+-52];
	ld.shared.f32 	%f227, [%r297+-8];
	fma.rn.f32 	%f228, %f226, %f227, %f225;
	ld.global.f32 	%f229, [%rd47+-56];
	ld.shared.f32 	%f230, [%r297+-4];
	fma.rn.f32 	%f231, %f229, %f230, %f228;
	ld.global.f32 	%f232, [%rd47+-60];
	ld.shared.f32 	%f233, [%r297];
	fma.rn.f32 	%f823, %f232, %f233, %f231;
	add.s32 	%r301, %r301, 16;
	add.s32 	%r299, %r299, 16;
	add.s32 	%r298, %r298, -16;
	add.s32 	%r297, %r297, 64;
	setp.ne.s32 	%p10, %r299, 0;
	@%p10 bra 	$L__BB1_17;
$L__BB1_18:
	@%p6 bra 	$L__BB1_20;
	sub.s32 	%r185, %r140, %r301;
	mul.wide.s32 	%rd48, %r185, 4;
	add.s64 	%rd49, %rd2, %rd48;
	ld.global.f32 	%f234, [%rd49];
	shl.b32 	%r186, %r301, 2;
	add.s32 	%r187, %r4, %r186;
	ld.shared.f32 	%f235, [%r187+64];
	fma.rn.f32 	%f236, %f234, %f235, %f823;
	ld.global.f32 	%f237, [%rd49+-4];
	ld.shared.f32 	%f238, [%r187+68];
	fma.rn.f32 	%f239, %f237, %f238, %f236;
	ld.global.f32 	%f240, [%rd49+-8];
	ld.shared.f32 	%f241, [%r187+72];
	fma.rn.f32 	%f242, %f240, %f241, %f239;
	ld.global.f32 	%f243, [%rd49+-12];
	ld.shared.f32 	%f244, [%r187+76];
	fma.rn.f32 	%f245, %f243, %f244, %f242;
	ld.global.f32 	%f246, [%rd49+-16];
	ld.shared.f32 	%f247, [%r187+80];
	fma.rn.f32 	%f248, %f246, %f247, %f245;
	ld.global.f32 	%f249, [%rd49+-20];
	ld.shared.f32 	%f250, [%r187+84];
	fma.rn.f32 	%f251, %f249, %f250, %f248;
	ld.global.f32 	%f252, [%rd49+-24];
	ld.shared.f32 	%f253, [%r187+88];
	fma.rn.f32 	%f254, %f252, %f253, %f251;
	ld.global.f32 	%f255, [%rd49+-28];
	ld.shared.f32 	%f256, [%r187+92];
	fma.rn.f32 	%f823, %f255, %f256, %f254;
	add.s32 	%r301, %r301, 8;
$L__BB1_20:
	@%p7 bra 	$L__BB1_22;
	sub.s32 	%r188, %r140, %r301;
	mul.wide.s32 	%rd50, %r188, 4;
	add.s64 	%rd51, %rd2, %rd50;
	ld.global.f32 	%f257, [%rd51];
	shl.b32 	%r189, %r301, 2;
	add.s32 	%r190, %r4, %r189;
	ld.shared.f32 	%f258, [%r190+64];
	fma.rn.f32 	%f259, %f257, %f258, %f823;
	ld.global.f32 	%f260, [%rd51+-4];
	ld.shared.f32 	%f261, [%r190+68];
	fma.rn.f32 	%f262, %f260, %f261, %f259;
	ld.global.f32 	%f263, [%rd51+-8];
	ld.shared.f32 	%f264, [%r190+72];
	fma.rn.f32 	%f265, %f263, %f264, %f262;
	ld.global.f32 	%f266, [%rd51+-12];
	ld.shared.f32 	%f267, [%r190+76];
	fma.rn.f32 	%f823, %f266, %f267, %f265;
	add.s32 	%r301, %r301, 4;
$L__BB1_22:
	sub.s32 	%r191, %r140, %r301;
	mul.wide.s32 	%rd52, %r191, 4;
	add.s64 	%rd16, %rd2, %rd52;
	ld.global.f32 	%f268, [%rd16];
	shl.b32 	%r192, %r301, 2;
	add.s32 	%r42, %r4, %r192;
	ld.shared.f32 	%f269, [%r42+64];
	fma.rn.f32 	%f826, %f268, %f269, %f823;
	@%p8 bra 	$L__BB1_24;
	ld.global.f32 	%f270, [%rd16+-4];
	ld.shared.f32 	%f271, [%r42+68];
	fma.rn.f32 	%f272, %f270, %f271, %f826;
	ld.global.f32 	%f273, [%rd16+-8];
	ld.shared.f32 	%f274, [%r42+72];
	fma.rn.f32 	%f826, %f273, %f274, %f272;
$L__BB1_24:
	add.s64 	%rd53, %rd6, %rd3;
	shl.b64 	%rd54, %rd53, 2;
	add.s64 	%rd55, %rd1, %rd54;
	st.global.f32 	[%rd55], %f826;
	mov.f32 	%f828, 0f00000000;
	mov.u32 	%r308, %r343;
	@%p4 bra 	$L__BB1_27;
	add.s32 	%r193, %r340, 1;
	and.b32  	%r194, %r193, -16;
	neg.s32 	%r306, %r194;
	shl.b32 	%r195, %r2, 2;
	mad.lo.s32 	%r196, %r1, 324, %r195;
	shl.b32 	%r197, %r140, 2;
	sub.s32 	%r198, %r196, %r197;
	mov.u32 	%r199, _ZZ24convolutionColumnsKernelPfS_S_iiiiE6s_Data;
	add.s32 	%r200, %r198, %r199;
	add.s32 	%r304, %r200, 156;
	mov.f32 	%f828, 0f00000000;
	mov.u32 	%r305, %r340;
	mov.u32 	%r308, %r343;
$L__BB1_26:
	.pragma "nounroll";
	mul.wide.s32 	%rd56, %r305, 4;
	add.s64 	%rd57, %rd2, %rd56;
	ld.global.f32 	%f277, [%rd57];
	ld.shared.f32 	%f278, [%r304+-60];
	fma.rn.f32 	%f279, %f277, %f278, %f828;
	ld.global.f32 	%f280, [%rd57+-4];
	ld.shared.f32 	%f281, [%r304+-56];
	fma.rn.f32 	%f282, %f280, %f281, %f279;
	ld.global.f32 	%f283, [%rd57+-8];
	ld.shared.f32 	%f284, [%r304+-52];
	fma.rn.f32 	%f285, %f283, %f284, %f282;
	ld.global.f32 	%f286, [%rd57+-12];
	ld.shared.f32 	%f287, [%r304+-48];
	fma.rn.f32 	%f288, %f286, %f287, %f285;
	ld.global.f32 	%f289, [%rd57+-16];
	ld.shared.f32 	%f290, [%r304+-44];
	fma.rn.f32 	%f291, %f289, %f290, %f288;
	ld.global.f32 	%f292, [%rd57+-20];
	ld.shared.f32 	%f293, [%r304+-40];
	fma.rn.f32 	%f294, %f292, %f293, %f291;
	ld.global.f32 	%f295, [%rd57+-24];
	ld.shared.f32 	%f296, [%r304+-36];
	fma.rn.f32 	%f297, %f295, %f296, %f294;
	ld.global.f32 	%f298, [%rd57+-28];
	ld.shared.f32 	%f299, [%r304+-32];
	fma.rn.f32 	%f300, %f298, %f299, %f297;
	ld.global.f32 	%f301, [%rd57+-32];
	ld.shared.f32 	%f302, [%r304+-28];
	fma.rn.f32 	%f303, %f301, %f302, %f300;
	ld.global.f32 	%f304, [%rd57+-36];
	ld.shared.f32 	%f305, [%r304+-24];
	fma.rn.f32 	%f306, %f304, %f305, %f303;
	ld.global.f32 	%f307, [%rd57+-40];
	ld.shared.f32 	%f308, [%r304+-20];
	fma.rn.f32 	%f309, %f307, %f308, %f306;
	ld.global.f32 	%f310, [%rd57+-44];
	ld.shared.f32 	%f311, [%r304+-16];
	fma.rn.f32 	%f312, %f310, %f311, %f309;
	ld.global.f32 	%f313, [%rd57+-48];
	ld.shared.f32 	%f314, [%r304+-12];
	fma.rn.f32 	%f315, %f313, %f314, %f312;
	ld.global.f32 	%f316, [%rd57+-52];
	ld.shared.f32 	%f317, [%r304+-8];
	fma.rn.f32 	%f318, %f316, %f317, %f315;
	ld.global.f32 	%f319, [%rd57+-56];
	ld.shared.f32 	%f320, [%r304+-4];
	fma.rn.f32 	%f321, %f319, %f320, %f318;
	ld.global.f32 	%f322, [%rd57+-60];
	ld.shared.f32 	%f323, [%r304];
	fma.rn.f32 	%f828, %f322, %f323, %f321;
	add.s32 	%r308, %r308, 16;
	add.s32 	%r306, %r306, 16;
	add.s32 	%r305, %r305, -16;
	add.s32 	%r304, %r304, 64;
	setp.ne.s32 	%p15, %r306, 0;
	@%p15 bra 	$L__BB1_26;
$L__BB1_27:
	setp.lt.u32 	%p16, %r8, 7;
	@%p16 bra 	$L__BB1_29;
	sub.s32 	%r201, %r140, %r308;
	mul.wide.s32 	%rd58, %r201, 4;
	add.s64 	%rd59, %rd2, %rd58;
	ld.global.f32 	%f324, [%rd59];
	shl.b32 	%r202, %r308, 2;
	add.s32 	%r203, %r4, %r202;
	ld.shared.f32 	%f325, [%r203+96];
	fma.rn.f32 	%f326, %f324, %f325, %f828;
	ld.global.f32 	%f327, [%rd59+-4];
	ld.shared.f32 	%f328, [%r203+100];
	fma.rn.f32 	%f329, %f327, %f328, %f326;
	ld.global.f32 	%f330, [%rd59+-8];
	ld.shared.f32 	%f331, [%r203+104];
	fma.rn.f32 	%f332, %f330, %f331, %f329;
	ld.global.f32 	%f333, [%rd59+-12];
	ld.shared.f32 	%f334, [%r203+108];
	fma.rn.f32 	%f335, %f333, %f334, %f332;
	ld.global.f32 	%f336, [%rd59+-16];
	ld.shared.f32 	%f337, [%r203+112];
	fma.rn.f32 	%f338, %f336, %f337, %f335;
	ld.global.f32 	%f339, [%rd59+-20];
	ld.shared.f32 	%f340, [%r203+116];
	fma.rn.f32 	%f341, %f339, %f340, %f338;
	ld.global.f32 	%f342, [%rd59+-24];
	ld.shared.f32 	%f343, [%r203+120];
	fma.rn.f32 	%f344, %f342, %f343, %f341;
	ld.global.f32 	%f345, [%rd59+-28];
	ld.shared.f32 	%f346, [%r203+124];
	fma.rn.f32 	%f828, %f345, %f346, %f344;
	add.s32 	%r308, %r308, 8;
$L__BB1_29:
	setp.lt.u32 	%p17, %r9, 3;
	@%p17 bra 	$L__BB1_31;
	sub.s32 	%r204, %r140, %r308;
	mul.wide.s32 	%rd60, %r204, 4;
	add.s64 	%rd61, %rd2, %rd60;
	ld.global.f32 	%f347, [%rd61];
	shl.b32 	%r205, %r308, 2;
	add.s32 	%r206, %r4, %r205;
	ld.shared.f32 	%f348, [%r206+96];
	fma.rn.f32 	%f349, %f347, %f348, %f828;
	ld.global.f32 	%f350, [%rd61+-4];
	ld.shared.f32 	%f351, [%r206+100];
	fma.rn.f32 	%f352, %f350, %f351, %f349;
	ld.global.f32 	%f353, [%rd61+-8];
	ld.shared.f32 	%f354, [%r206+104];
	fma.rn.f32 	%f355, %f353, %f354, %f352;
	ld.global.f32 	%f356, [%rd61+-12];
	ld.shared.f32 	%f357, [%r206+108];
	fma.rn.f32 	%f828, %f356, %f357, %f355;
	add.s32 	%r308, %r308, 4;
$L__BB1_31:
	setp.eq.s32 	%p18, %r26, 0;
	sub.s32 	%r207, %r140, %r308;
	mul.wide.s32 	%rd62, %r207, 4;
	add.s64 	%rd17, %rd2, %rd62;
	ld.global.f32 	%f358, [%rd17];
	shl.b32 	%r208, %r308, 2;
	add.s32 	%r58, %r4, %r208;
	ld.shared.f32 	%f359, [%r58+96];
	fma.rn.f32 	%f831, %f358, %f359, %f828;
	@%p18 bra 	$L__BB1_33;
	ld.global.f32 	%f360, [%rd17+-4];
	ld.shared.f32 	%f361, [%r58+100];
	fma.rn.f32 	%f362, %f360, %f361, %f831;
	ld.global.f32 	%f363, [%rd17+-8];
	ld.shared.f32 	%f364, [%r58+104];
	fma.rn.f32 	%f831, %f363, %f364, %f362;
$L__BB1_33:
	ld.param.u32 	%r288, [_Z24convolutionColumnsKernelPfS_S_iiii_param_6];
	add.s32 	%r59, %r340, 1;
	setp.lt.u32 	%p19, %r140, 8;
	mul.lo.s32 	%r209, %r288, 24;
	cvt.s64.s32 	%rd63, %r209;
	add.s64 	%rd64, %rd63, %rd3;
	shl.b64 	%rd65, %rd64, 2;
	add.s64 	%rd66, %rd1, %rd65;
	st.global.f32 	[%rd66], %f831;
	mov.f32 	%f833, 0f00000000;
	mov.u32 	%r315, %r343;
	@%p19 bra 	$L__BB1_36;
	and.b32  	%r210, %r59, -16;
	neg.s32 	%r313, %r210;
	shl.b32 	%r211, %r2, 2;
	mad.lo.s32 	%r212, %r1, 324, %r211;
	shl.b32 	%r213, %r140, 2;
	sub.s32 	%r214, %r212, %r213;
	mov.u32 	%r215, _ZZ24convolutionColumnsKernelPfS_S_iiiiE6s_Data;
	add.s32 	%r216, %r214, %r215;
	add.s32 	%r311, %r216, 188;
	mov.f32 	%f833, 0f00000000;
	mov.u32 	%r312, %r340;
	mov.u32 	%r315, %r343;
$L__BB1_35:
	.pragma "nounroll";
	mul.wide.s32 	%rd67, %r312, 4;
	add.s64 	%rd68, %rd2, %rd67;
	ld.global.f32 	%f367, [%rd68];
	ld.shared.f32 	%f368, [%r311+-60];
	fma.rn.f32 	%f369, %f367, %f368, %f833;
	ld.global.f32 	%f370, [%rd68+-4];
	ld.shared.f32 	%f371, [%r311+-56];
	fma.rn.f32 	%f372, %f370, %f371, %f369;
	ld.global.f32 	%f373, [%rd68+-8];
	ld.shared.f32 	%f374, [%r311+-52];
	fma.rn.f32 	%f375, %f373, %f374, %f372;
	ld.global.f32 	%f376, [%rd68+-12];
	ld.shared.f32 	%f377, [%r311+-48];
	fma.rn.f32 	%f378, %f376, %f377, %f375;
	ld.global.f32 	%f379, [%rd68+-16];
	ld.shared.f32 	%f380, [%r311+-44];
	fma.rn.f32 	%f381, %f379, %f380, %f378;
	ld.global.f32 	%f382, [%rd68+-20];
	ld.shared.f32 	%f383, [%r311+-40];
	fma.rn.f32 	%f384, %f382, %f383, %f381;
	ld.global.f32 	%f385, [%rd68+-24];
	ld.shared.f32 	%f386, [%r311+-36];
	fma.rn.f32 	%f387, %f385, %f386, %f384;
	ld.global.f32 	%f388, [%rd68+-28];
	ld.shared.f32 	%f389, [%r311+-32];
	fma.rn.f32 	%f390, %f388, %f389, %f387;
	ld.global.f32 	%f391, [%rd68+-32];
	ld.shared.f32 	%f392, [%r311+-28];
	fma.rn.f32 	%f393, %f391, %f392, %f390;
	ld.global.f32 	%f394, [%rd68+-36];
	ld.shared.f32 	%f395, [%r311+-24];
	fma.rn.f32 	%f396, %f394, %f395, %f393;
	ld.global.f32 	%f397, [%rd68+-40];
	ld.shared.f32 	%f398, [%r311+-20];
	fma.rn.f32 	%f399, %f397, %f398, %f396;
	ld.global.f32 	%f400, [%rd68+-44];
	ld.shared.f32 	%f401, [%r311+-16];
	fma.rn.f32 	%f402, %f400, %f401, %f399;
	ld.global.f32 	%f403, [%rd68+-48];
	ld.shared.f32 	%f404, [%r311+-12];
	fma.rn.f32 	%f405, %f403, %f404, %f402;
	ld.global.f32 	%f406, [%rd68+-52];
	ld.shared.f32 	%f407, [%r311+-8];
	fma.rn.f32 	%f408, %f406, %f407, %f405;
	ld.global.f32 	%f409, [%rd68+-56];
	ld.shared.f32 	%f410, [%r311+-4];
	fma.rn.f32 	%f411, %f409, %f410, %f408;
	ld.global.f32 	%f412, [%rd68+-60];
	ld.shared.f32 	%f413, [%r311];
	fma.rn.f32 	%f833, %f412, %f413, %f411;
	add.s32 	%r315, %r315, 16;
	add.s32 	%r313, %r313, 16;
	add.s32 	%r312, %r312, -16;
	add.s32 	%r311, %r311, 64;
	setp.ne.s32 	%p20, %r313, 0;
	@%p20 bra 	$L__BB1_35;
$L__BB1_36:
	setp.lt.u32 	%p21, %r8, 7;
	@%p21 bra 	$L__BB1_38;
	sub.s32 	%r217, %r140, %r315;
	mul.wide.s32 	%rd69, %r217, 4;
	add.s64 	%rd70, %rd2, %rd69;
	ld.global.f32 	%f414, [%rd70];
	shl.b32 	%r218, %r315, 2;
	add.s32 	%r219, %r4, %r218;
	ld.shared.f32 	%f415, [%r219+128];
	fma.rn.f32 	%f416, %f414, %f415, %f833;
	ld.global.f32 	%f417, [%rd70+-4];
	ld.shared.f32 	%f418, [%r219+132];
	fma.rn.f32 	%f419, %f417, %f418, %f416;
	ld.global.f32 	%f420, [%rd70+-8];
	ld.shared.f32 	%f421, [%r219+136];
	fma.rn.f32 	%f422, %f420, %f421, %f419;
	ld.global.f32 	%f423, [%rd70+-12];
	ld.shared.f32 	%f424, [%r219+140];
	fma.rn.f32 	%f425, %f423, %f424, %f422;
	ld.global.f32 	%f426, [%rd70+-16];
	ld.shared.f32 	%f427, [%r219+144];
	fma.rn.f32 	%f428, %f426, %f427, %f425;
	ld.global.f32 	%f429, [%rd70+-20];
	ld.shared.f32 	%f430, [%r219+148];
	fma.rn.f32 	%f431, %f429, %f430, %f428;
	ld.global.f32 	%f432, [%rd70+-24];
	ld.shared.f32 	%f433, [%r219+152];
	fma.rn.f32 	%f434, %f432, %f433, %f431;
	ld.global.f32 	%f435, [%rd70+-28];
	ld.shared.f32 	%f436, [%r219+156];
	fma.rn.f32 	%f833, %f435, %f436, %f434;
	add.s32 	%r315, %r315, 8;
$L__BB1_38:
	@%p17 bra 	$L__BB1_40;
	sub.s32 	%r220, %r140, %r315;
	mul.wide.s32 	%rd71, %r220, 4;
	add.s64 	%rd72, %rd2, %rd71;
	ld.global.f32 	%f437, [%rd72];
	shl.b32 	%r221, %r315, 2;
	add.s32 	%r222, %r4, %r221;
	ld.shared.f32 	%f438, [%r222+128];
	fma.rn.f32 	%f439, %f437, %f438, %f833;
	ld.global.f32 	%f440, [%rd72+-4];
	ld.shared.f32 	%f441, [%r222+132];
	fma.rn.f32 	%f442, %f440, %f441, %f439;
	ld.global.f32 	%f443, [%rd72+-8];
	ld.shared.f32 	%f444, [%r222+136];
	fma.rn.f32 	%f445, %f443, %f444, %f442;
	ld.global.f32 	%f446, [%rd72+-12];
	ld.shared.f32 	%f447, [%r222+140];
	fma.rn.f32 	%f833, %f446, %f447, %f445;
	add.s32 	%r315, %r315, 4;
$L__BB1_40:
	sub.s32 	%r223, %r140, %r315;
	mul.wide.s32 	%rd73, %r223, 4;
	add.s64 	%rd18, %rd2, %rd73;
	ld.global.f32 	%f448, [%rd18];
	shl.b32 	%r224, %r315, 2;
	add.s32 	%r75, %r4, %r224;
	ld.shared.f32 	%f449, [%r75+128];
	fma.rn.f32 	%f836, %f448, %f449, %f833;
	@%p18 bra 	$L__BB1_42;
	ld.global.f32 	%f450, [%rd18+-4];
	ld.shared.f32 	%f451, [%r75+132];
	fma.rn.f32 	%f452, %f450, %f451, %f836;
	ld.global.f32 	%f453, [%rd18+-8];
	ld.shared.f32 	%f454, [%r75+136];
	fma.rn.f32 	%f836, %f453, %f454, %f452;
$L__BB1_42:
	add.s64 	%rd74, %rd9, %rd3;
	shl.b64 	%rd75, %rd74, 2;
	add.s64 	%rd76, %rd1, %rd75;
	st.global.f32 	[%rd76], %f836;
	mov.f32 	%f838, 0f00000000;
	mov.u32 	%r322, %r343;
	@%p19 bra 	$L__BB1_45;
	and.b32  	%r225, %r59, -16;
	neg.s32 	%r320, %r225;
	shl.b32 	%r226, %r2, 2;
	mad.lo.s32 	%r227, %r1, 324, %r226;
	shl.b32 	%r228, %r140, 2;
	sub.s32 	%r229, %r227, %r228;
	mov.u32 	%r230, _ZZ24convolutionColumnsKernelPfS_S_iiiiE6s_Data;
	add.s32 	%r231, %r229, %r230;
	add.s32 	%r318, %r231, 220;
	mov.f32 	%f838, 0f00000000;
	mov.u32 	%r319, %r340;
	mov.u32 	%r322, %r343;
$L__BB1_44:
	.pragma "nounroll";
	mul.wide.s32 	%rd77, %r319, 4;
	add.s64 	%rd78, %rd2, %rd77;
	ld.global.f32 	%f457, [%rd78];
	ld.shared.f32 	%f458, [%r318+-60];
	fma.rn.f32 	%f459, %f457, %f458, %f838;
	ld.global.f32 	%f460, [%rd78+-4];
	ld.shared.f32 	%f461, [%r318+-56];
	fma.rn.f32 	%f462, %f460, %f461, %f459;
	ld.global.f32 	%f463, [%rd78+-8];
	ld.shared.f32 	%f464, [%r318+-52];
	fma.rn.f32 	%f465, %f463, %f464, %f462;
	ld.global.f32 	%f466, [%rd78+-12];
	ld.shared.f32 	%f467, [%r318+-48];
	fma.rn.f32 	%f468, %f466, %f467, %f465;
	ld.global.f32 	%f469, [%rd78+-16];
	ld.shared.f32 	%f470, [%r318+-44];
	fma.rn.f32 	%f471, %f469, %f470, %f468;
	ld.global.f32 	%f472, [%rd78+-20];
	ld.shared.f32 	%f473, [%r318+-40];
	fma.rn.f32 	%f474, %f472, %f473, %f471;
	ld.global.f32 	%f475, [%rd78+-24];
	ld.shared.f32 	%f476, [%r318+-36];
	fma.rn.f32 	%f477, %f475, %f476, %f474;
	ld.global.f32 	%f478, [%rd78+-28];
	ld.shared.f32 	%f479, [%r318+-32];
	fma.rn.f32 	%f480, %f478, %f479, %f477;
	ld.global.f32 	%f481, [%rd78+-32];
	ld.shared.f32 	%f482, [%r318+-28];
	fma.rn.f32 	%f483, %f481, %f482, %f480;
	ld.global.f32 	%f484, [%rd78+-36];
	ld.shared.f32 	%f485, [%r318+-24];
	fma.rn.f32 	%f486, %f484, %f485, %f483;
	ld.global.f32 	%f487, [%rd78+-40];
	ld.shared.f32 	%f488, [%r318+-20];
	fma.rn.f32 	%f489, %f487, %f488, %f486;
	ld.global.f32 	%f490, [%rd78+-44];
	ld.shared.f32 	%f491, [%r318+-16];
	fma.rn.f32 	%f492, %f490, %f491, %f489;
	ld.global.f32 	%f493, [%rd78+-48];
	ld.shared.f32 	%f494, [%r318+-12];
	fma.rn.f32 	%f495, %f493, %f494, %f492;
	ld.global.f32 	%f496, [%rd78+-52];
	ld.shared.f32 	%f497, [%r318+-8];
	fma.rn.f32 	%f498, %f496, %f497, %f495;
	ld.global.f32 	%f499, [%rd78+-56];
	ld.shared.f32 	%f500, [%r318+-4];
	fma.rn.f32 	%f501, %f499, %f500, %f498;
	ld.global.f32 	%f502, [%rd78+-60];
	ld.shared.f32 	%f503, [%r318];
	fma.rn.f32 	%f838, %f502, %f503, %f501;
	add.s32 	%r322, %r322, 16;
	add.s32 	%r320, %r320, 16;
	add.s32 	%r319, %r319, -16;
	add.s32 	%r318, %r318, 64;
	setp.ne.s32 	%p25, %r320, 0;
	@%p25 bra 	$L__BB1_44;
$L__BB1_45:
	setp.lt.u32 	%p26, %r8, 7;
	@%p26 bra 	$L__BB1_47;
	sub.s32 	%r232, %r140, %r322;
	mul.wide.s32 	%rd79, %r232, 4;
	add.s64 	%rd80, %rd2, %rd79;
	ld.global.f32 	%f504, [%rd80];
	shl.b32 	%r233, %r322, 2;
	add.s32 	%r234, %r4, %r233;
	ld.shared.f32 	%f505, [%r234+160];
	fma.rn.f32 	%f506, %f504, %f505, %f838;
	ld.global.f32 	%f507, [%rd80+-4];
	ld.shared.f32 	%f508, [%r234+164];
	fma.rn.f32 	%f509, %f507, %f508, %f506;
	ld.global.f32 	%f510, [%rd80+-8];
	ld.shared.f32 	%f511, [%r234+168];
	fma.rn.f32 	%f512, %f510, %f511, %f509;
	ld.global.f32 	%f513, [%rd80+-12];
	ld.shared.f32 	%f514, [%r234+172];
	fma.rn.f32 	%f515, %f513, %f514, %f512;
	ld.global.f32 	%f516, [%rd80+-16];
	ld.shared.f32 	%f517, [%r234+176];
	fma.rn.f32 	%f518, %f516, %f517, %f515;
	ld.global.f32 	%f519, [%rd80+-20];
	ld.shared.f32 	%f520, [%r234+180];
	fma.rn.f32 	%f521, %f519, %f520, %f518;
	ld.global.f32 	%f522, [%rd80+-24];
	ld.shared.f32 	%f523, [%r234+184];
	fma.rn.f32 	%f524, %f522, %f523, %f521;
	ld.global.f32 	%f525, [%rd80+-28];
	ld.shared.f32 	%f526, [%r234+188];
	fma.rn.f32 	%f838, %f525, %f526, %f524;
	add.s32 	%r322, %r322, 8;
$L__BB1_47:
	setp.lt.u32 	%p27, %r9, 3;
	@%p27 bra 	$L__BB1_49;
	sub.s32 	%r235, %r140, %r322;
	mul.wide.s32 	%rd81, %r235, 4;
	add.s64 	%rd82, %rd2, %rd81;
	ld.global.f32 	%f527, [%rd82];
	shl.b32 	%r236, %r322, 2;
	add.s32 	%r237, %r4, %r236;
	ld.shared.f32 	%f528, [%r237+160];
	fma.rn.f32 	%f529, %f527, %f528, %f838;
	ld.global.f32 	%f530, [%rd82+-4];
	ld.shared.f32 	%f531, [%r237+164];
	fma.rn.f32 	%f532, %f530, %f531, %f529;
	ld.global.f32 	%f533, [%rd82+-8];
	ld.shared.f32 	%f534, [%r237+168];
	fma.rn.f32 	%f535, %f533, %f534, %f532;
	ld.global.f32 	%f536, [%rd82+-12];
	ld.shared.f32 	%f537, [%r237+172];
	fma.rn.f32 	%f838, %f536, %f537, %f535;
	add.s32 	%r322, %r322, 4;
$L__BB1_49:
	setp.eq.s32 	%p28, %r26, 0;
	sub.s32 	%r238, %r140, %r322;
	mul.wide.s32 	%rd83, %r238, 4;
	add.s64 	%rd19, %rd2, %rd83;
	ld.global.f32 	%f538, [%rd19];
	shl.b32 	%r239, %r322, 2;
	add.s32 	%r91, %r4, %r239;
	ld.shared.f32 	%f539, [%r91+160];
	fma.rn.f32 	%f841, %f538, %f539, %f838;
	@%p28 bra 	$L__BB1_51;
	ld.global.f32 	%f540, [%rd19+-4];
	ld.shared.f32 	%f541, [%r91+164];
	fma.rn.f32 	%f542, %f540, %f541, %f841;
	ld.global.f32 	%f543, [%rd19+-8];
	ld.shared.f32 	%f544, [%r91+168];
	fma.rn.f32 	%f841, %f543, %f544, %f542;
$L__BB1_51:
	ld.param.u32 	%r289, [_Z24convolutionColumnsKernelPfS_S_iiii_param_6];
	setp.lt.u32 	%p29, %r140, 8;
	mul.lo.s32 	%r240, %r289, 40;
	cvt.s64.s32 	%rd84, %r240;
	add.s64 	%rd85, %rd84, %rd3;
	shl.b64 	%rd86, %rd85, 2;
	add.s64 	%rd87, %rd1, %rd86;
	st.global.f32 	[%rd87], %f841;
	mov.f32 	%f843, 0f00000000;
	mov.u32 	%r329, %r343;
	@%p29 bra 	$L__BB1_54;
	and.b32  	%r241, %r59, -16;
	neg.s32 	%r327, %r241;
	shl.b32 	%r242, %r2, 2;
	mad.lo.s32 	%r243, %r1, 324, %r242;
	shl.b32 	%r244, %r140, 2;
	sub.s32 	%r245, %r243, %r244;
	mov.u32 	%r246, _ZZ24convolutionColumnsKernelPfS_S_iiiiE6s_Data;
	add.s32 	%r247, %r245, %r246;
	add.s32 	%r325, %r247, 252;
	mov.f32 	%f843, 0f00000000;
	mov.u32 	%r326, %r340;
	mov.u32 	%r329, %r343;
$L__BB1_53:
	.pragma "nounroll";
	mul.wide.s32 	%rd88, %r326, 4;
	add.s64 	%rd89, %rd2, %rd88;
	ld.global.f32 	%f547, [%rd89];
	ld.shared.f32 	%f548, [%r325+-60];
	fma.rn.f32 	%f549, %f547, %f548, %f843;
	ld.global.f32 	%f550, [%rd89+-4];
	ld.shared.f32 	%f551, [%r325+-56];
	fma.rn.f32 	%f552, %f550, %f551, %f549;
	ld.global.f32 	%f553, [%rd89+-8];
	ld.shared.f32 	%f554, [%r325+-52];
	fma.rn.f32 	%f555, %f553, %f554, %f552;
	ld.global.f32 	%f556, [%rd89+-12];
	ld.shared.f32 	%f557, [%r325+-48];
	fma.rn.f32 	%f558, %f556, %f557, %f555;
	ld.global.f32 	%f559, [%rd89+-16];
	ld.shared.f32 	%f560, [%r325+-44];
	fma.rn.f32 	%f561, %f559, %f560, %f558;
	ld.global.f32 	%f562, [%rd89+-20];
	ld.shared.f32 	%f563, [%r325+-40];
	fma.rn.f32 	%f564, %f562, %f563, %f561;
	ld.global.f32 	%f565, [%rd89+-24];
	ld.shared.f32 	%f566, [%r325+-36];
	fma.rn.f32 	%f567, %f565, %f566, %f564;
	ld.global.f32 	%f568, [%rd89+-28];
	ld.shared.f32 	%f569, [%r325+-32];
	fma.rn.f32 	%f570, %f568, %f569, %f567;
	ld.global.f32 	%f571, [%rd89+-32];
	ld.shared.f32 	%f572, [%r325+-28];
	fma.rn.f32 	%f573, %f571, %f572, %f570;
	ld.global.f32 	%f574, [%rd89+-36];
	ld.shared.f32 	%f575, [%r325+-24];
	fma.rn.f32 	%f576, %f574, %f575, %f573;
	ld.global.f32 	%f577, [%rd89+-40];
	ld.shared.f32 	%f578, [%r325+-20];
	fma.rn.f32 	%f579, %f577, %f578, %f576;
	ld.global.f32 	%f580, [%rd89+-44];
	ld.shared.f32 	%f581, [%r325+-16];
	fma.rn.f32 	%f582, %f580, %f581, %f579;
	ld.global.f32 	%f583, [%rd89+-48];
	ld.shared.f32 	%f584, [%r325+-12];
	fma.rn.f32 	%f585, %f583, %f584, %f582;
	ld.global.f32 	%f586, [%rd89+-52];
	ld.shared.f32 	%f587, [%r325+-8];
	fma.rn.f32 	%f588, %f586, %f587, %f585;
	ld.global.f32 	%f589, [%rd89+-56];
	ld.shared.f32 	%f590, [%r325+-4];
	fma.rn.f32 	%f591, %f589, %f590, %f588;
	ld.global.f32 	%f592, [%rd89+-60];
	ld.shared.f32 	%f593, [%r325];
	fma.rn.f32 	%f843, %f592, %f593, %f591;
	add.s32 	%r329, %r329, 16;
	add.s32 	%r327, %r327, 16;
	add.s32 	%r326, %r326, -16;
	add.s32 	%r325, %r325, 64;
	setp.ne.s32 	%p30, %r327, 0;
	@%p30 bra 	$L__BB1_53;
$L__BB1_54:
	setp.lt.u32 	%p31, %r8, 7;
	@%p31 bra 	$L__BB1_56;
	sub.s32 	%r248, %r140, %r329;
	mul.wide.s32 	%rd90, %r248, 4;
	add.s64 	%rd91, %rd2, %rd90;
	ld.global.f32 	%f594, [%rd91];
	shl.b32 	%r249, %r329, 2;
	add.s32 	%r250, %r4, %r249;
	ld.shared.f32 	%f595, [%r250+192];
	fma.rn.f32 	%f596, %f594, %f595, %f843;
	ld.global.f32 	%f597, [%rd91+-4];
	ld.shared.f32 	%f598, [%r250+196];
	fma.rn.f32 	%f599, %f597, %f598, %f596;
	ld.global.f32 	%f600, [%rd91+-8];
	ld.shared.f32 	%f601, [%r250+200];
	fma.rn.f32 	%f602, %f600, %f601, %f599;
	ld.global.f32 	%f603, [%rd91+-12];
	ld.shared.f32 	%f604, [%r250+204];
	fma.rn.f32 	%f605, %f603, %f604, %f602;
	ld.global.f32 	%f606, [%rd91+-16];
	ld.shared.f32 	%f607, [%r250+208];
	fma.rn.f32 	%f608, %f606, %f607, %f605;
	ld.global.f32 	%f609, [%rd91+-20];
	ld.shared.f32 	%f610, [%r250+212];
	fma.rn.f32 	%f611, %f609, %f610, %f608;
	ld.global.f32 	%f612, [%rd91+-24];
	ld.shared.f32 	%f613, [%r250+216];
	fma.rn.f32 	%f614, %f612, %f613, %f611;
	ld.global.f32 	%f615, [%rd91+-28];
	ld.shared.f32 	%f616, [%r250+220];
	fma.rn.f32 	%f843, %f615, %f616, %f614;
	add.s32 	%r329, %r329, 8;
$L__BB1_56:
	setp.lt.u32 	%p32, %r9, 3;
	@%p32 bra 	$L__BB1_58;
	sub.s32 	%r251, %r140, %r329;
	mul.wide.s32 	%rd92, %r251, 4;
	add.s64 	%rd93, %rd2, %rd92;
	ld.global.f32 	%f617, [%rd93];
	shl.b32 	%r252, %r329, 2;
	add.s32 	%r253, %r4, %r252;
	ld.shared.f32 	%f618, [%r253+192];
	fma.rn.f32 	%f619, %f617, %f618, %f843;
	ld.global.f32 	%f620, [%rd93+-4];
	ld.shared.f32 	%f621, [%r253+196];
	fma.rn.f32 	%f622, %f620, %f621, %f619;
	ld.global.f32 	%f623, [%rd93+-8];
	ld.shared.f32 	%f624, [%r253+200];
	fma.rn.f32 	%f625, %f623, %f624, %f622;
	ld.global.f32 	%f626, [%rd93+-12];
	ld.shared.f32 	%f627, [%r253+204];
	fma.rn.f32 	%f843, %f626, %f627, %f625;
	add.s32 	%r329, %r329, 4;
$L__BB1_58:
	setp.eq.s32 	%p33, %r26, 0;
	sub.s32 	%r254, %r140, %r329;
	mul.wide.s32 	%rd94, %r254, 4;
	add.s64 	%rd20, %rd2, %rd94;
	ld.global.f32 	%f628, [%rd20];
	shl.b32 	%r255, %r329, 2;
	add.s32 	%r107, %r4, %r255;
	ld.shared.f32 	%f629, [%r107+192];
	fma.rn.f32 	%f846, %f628, %f629, %f843;
	@%p33 bra 	$L__BB1_60;
	ld.global.f32 	%f630, [%rd20+-4];
	ld.shared.f32 	%f631, [%r107+196];
	fma.rn.f32 	%f632, %f630, %f631, %f846;
	ld.global.f32 	%f633, [%rd20+-8];
	ld.shared.f32 	%f634, [%r107+200];
	fma.rn.f32 	%f846, %f633, %f634, %f632;
$L__BB1_60:
	setp.lt.u32 	%p34, %r140, 8;
	add.s64 	%rd95, %rd11, %rd3;
	shl.b64 	%rd96, %rd95, 2;
	add.s64 	%rd97, %rd1, %rd96;
	st.global.f32 	[%rd97], %f846;
	mov.f32 	%f848, 0f00000000;
	mov.u32 	%r336, %r343;
	@%p34 bra 	$L__BB1_63;
	and.b32  	%r256, %r59, -16;
	neg.s32 	%r334, %r256;
	shl.b32 	%r257, %r2, 2;
	mad.lo.s32 	%r258, %r1, 324, %r257;
	shl.b32 	%r259, %r140, 2;
	sub.s32 	%r260, %r258, %r259;
	mov.u32 	%r261, _ZZ24convolutionColumnsKernelPfS_S_iiiiE6s_Data;
	add.s32 	%r262, %r260, %r261;
	add.s32 	%r332, %r262, 284;
	mov.f32 	%f848, 0f00000000;
	mov.u32 	%r333, %r340;
	mov.u32 	%r336, %r343;
$L__BB1_62:
	.pragma "nounroll";
	mul.wide.s32 	%rd98, %r333, 4;
	add.s64 	%rd99, %rd2, %rd98;
	ld.global.f32 	%f637, [%rd99];
	ld.shared.f32 	%f638, [%r332+-60];
	fma.rn.f32 	%f639, %f637, %f638, %f848;
	ld.global.f32 	%f640, [%rd99+-4];
	ld.shared.f32 	%f641, [%r332+-56];
	fma.rn.f32 	%f642, %f640, %f641, %f639;
	ld.global.f32 	%f643, [%rd99+-8];
	ld.shared.f32 	%f644, [%r332+-52];
	fma.rn.f32 	%f645, %f643, %f644, %f642;
	ld.global.f32 	%f646, [%rd99+-12];
	ld.shared.f32 	%f647, [%r332+-48];
	fma.rn.f32 	%f648, %f646, %f647, %f645;
	ld.global.f32 	%f649, [%rd99+-16];
	ld.shared.f32 	%f650, [%r332+-44];
	fma.rn.f32 	%f651, %f649, %f650, %f648;
	ld.global.f32 	%f652, [%rd99+-20];
	ld.shared.f32 	%f653, [%r332+-40];
	fma.rn.f32 	%f654, %f652, %f653, %f651;
	ld.global.f32 	%f655, [%rd99+-24];
	ld.shared.f32 	%f656, [%r332+-36];
	fma.rn.f32 	%f657, %f655, %f656, %f654;
	ld.global.f32 	%f658, [%rd99+-28];
	ld.shared.f32 	%f659, [%r332+-32];
	fma.rn.f32 	%f660, %f658, %f659, %f657;
	ld.global.f32 	%f661, [%rd99+-32];
	ld.shared.f32 	%f662, [%r332+-28];
	fma.rn.f32 	%f663, %f661, %f662, %f660;
	ld.global.f32 	%f664, [%rd99+-36];
	ld.shared.f32 	%f665, [%r332+-24];
	fma.rn.f32 	%f666, %f664, %f665, %f663;
	ld.global.f32 	%f667, [%rd99+-40];
	ld.shared.f32 	%f668, [%r332+-20];
	fma.rn.f32 	%f669, %f667, %f668, %f666;
	ld.global.f32 	%f670, [%rd99+-44];
	ld.shared.f32 	%f671, [%r332+-16];
	fma.rn.f32 	%f672, %f670, %f671, %f669;
	ld.global.f32 	%f673, [%rd99+-48];
	ld.shared.f32 	%f674, [%r332+-12];
	fma.rn.f32 	%f675, %f673, %f674, %f672;
	ld.global.f32 	%f676, [%rd99+-52];
	ld.shared.f32 	%f677, [%r332+-8];
	fma.rn.f32 	%f678, %f676, %f677, %f675;
	ld.global.f32 	%f679, [%rd99+-56];
	ld.shared.f32 	%f680, [%r332+-4];
	fma.rn.f32 	%f681, %f679, %f680, %f678;
	ld.global.f32 	%f682, [%rd99+-60];
	ld.shared.f32 	%f683, [%r332];
	fma.rn.f32 	%f848, %f682, %f683, %f681;
	add.s32 	%r336, %r336, 16;
	add.s32 	%r334, %r334, 16;
	add.s32 	%r333, %r333, -16;
	add.s32 	%r332, %r332, 64;
	setp.ne.s32 	%p35, %r334, 0;
	@%p35 bra 	$L__BB1_62;
$L__BB1_63:
	setp.lt.u32 	%p36, %r8, 7;
	@%p36 bra 	$L__BB1_65;
	sub.s32 	%r263, %r140, %r336;
	mul.wide.s32 	%rd100, %r263, 4;
	add.s64 	%rd101, %rd2, %rd100;
	ld.global.f32 	%f684, [%rd101];
	shl.b32 	%r264, %r336, 2;
	add.s32 	%r265, %r4, %r264;
	ld.shared.f32 	%f685, [%r265+224];
	fma.rn.f32 	%f686, %f684, %f685, %f848;
	ld.global.f32 	%f687, [%rd101+-4];
	ld.shared.f32 	%f688, [%r265+228];
	fma.rn.f32 	%f689, %f687, %f688, %f686;
	ld.global.f32 	%f690, [%rd101+-8];
	ld.shared.f32 	%f691, [%r265+232];
	fma.rn.f32 	%f692, %f690, %f691, %f689;
	ld.global.f32 	%f693, [%rd101+-12];
	ld.shared.f32 	%f694, [%r265+236];
	fma.rn.f32 	%f695, %f693, %f694, %f692;
	ld.global.f32 	%f696, [%rd101+-16];
	ld.shared.f32 	%f697, [%r265+240];
	fma.rn.f32 	%f698, %f696, %f697, %f695;
	ld.global.f32 	%f699, [%rd101+-20];
	ld.shared.f32 	%f700, [%r265+244];
	fma.rn.f32 	%f701, %f699, %f700, %f698;
	ld.global.f32 	%f702, [%rd101+-24];
	ld.shared.f32 	%f703, [%r265+248];
	fma.rn.f32 	%f704, %f702, %f703, %f701;
	ld.global.f32 	%f705, [%rd101+-28];
	ld.shared.f32 	%f706, [%r265+252];
	fma.rn.f32 	%f848, %f705, %f706, %f704;
	add.s32 	%r336, %r336, 8;
$L__BB1_65:
	setp.lt.u32 	%p37, %r9, 3;
	@%p37 bra 	$L__BB1_67;
	sub.s32 	%r266, %r140, %r336;
	mul.wide.s32 	%rd102, %r266, 4;
	add.s64 	%rd103, %rd2, %rd102;
	ld.global.f32 	%f707, [%rd103];
	shl.b32 	%r267, %r336, 2;
	add.s32 	%r268, %r4, %r267;
	ld.shared.f32 	%f708, [%r268+224];
	fma.rn.f32 	%f709, %f707, %f708, %f848;
	ld.global.f32 	%f710, [%rd103+-4];
	ld.shared.f32 	%f711, [%r268+228];
	fma.rn.f32 	%f712, %f710, %f711, %f709;
	ld.global.f32 	%f713, [%rd103+-8];
	ld.shared.f32 	%f714, [%r268+232];
	fma.rn.f32 	%f715, %f713, %f714, %f712;
	ld.global.f32 	%f716, [%rd103+-12];
	ld.shared.f32 	%f717, [%r268+236];
	fma.rn.f32 	%f848, %f716, %f717, %f715;
	add.s32 	%r336, %r336, 4;
$L__BB1_67:
	setp.eq.s32 	%p38, %r26, 0;
	sub.s32 	%r269, %r140, %r336;
	mul.wide.s32 	%rd104, %r269, 4;
	add.s64 	%rd21, %rd2, %rd104;
	ld.global.f32 	%f718, [%rd21];
	shl.b32 	%r270, %r336, 2;
	add.s32 	%r123, %r4, %r270;
	ld.shared.f32 	%f719, [%r123+224];
	fma.rn.f32 	%f851, %f718, %f719, %f848;
	@%p38 bra 	$L__BB1_69;
	ld.global.f32 	%f720, [%rd21+-4];
	ld.shared.f32 	%f721, [%r123+228];
	fma.rn.f32 	%f722, %f720, %f721, %f851;
	ld.global.f32 	%f723, [%rd21+-8];
	ld.shared.f32 	%f724, [%r123+232];
	fma.rn.f32 	%f851, %f723, %f724, %f722;
$L__BB1_69:
	setp.lt.u32 	%p39, %r140, 8;
	add.s64 	%rd105, %rd12, %rd3;
	shl.b64 	%rd106, %rd105, 2;
	add.s64 	%rd107, %rd1, %rd106;
	st.global.f32 	[%rd107], %f851;
	mov.f32 	%f853, 0f00000000;
	@%p39 bra 	$L__BB1_72;
	and.b32  	%r271, %r59, -16;
	neg.s32 	%r341, %r271;
	shl.b32 	%r272, %r2, 2;
	mad.lo.s32 	%r273, %r1, 324, %r272;
	shl.b32 	%r274, %r140, 2;
	sub.s32 	%r275, %r273, %r274;
	mov.u32 	%r276, _ZZ24convolutionColumnsKernelPfS_S_iiiiE6s_Data;
	add.s32 	%r277, %r275, %r276;
	add.s32 	%r339, %r277, 316;
	mov.f32 	%f853, 0f00000000;
$L__BB1_71:
	.pragma "nounroll";
	mul.wide.s32 	%rd108, %r340, 4;
	add.s64 	%rd109, %rd2, %rd108;
	ld.global.f32 	%f727, [%rd109];
	ld.shared.f32 	%f728, [%r339+-60];
	fma.rn.f32 	%f729, %f727, %f728, %f853;
	ld.global.f32 	%f730, [%rd109+-4];
	ld.shared.f32 	%f731, [%r339+-56];
	fma.rn.f32 	%f732, %f730, %f731, %f729;
	ld.global.f32 	%f733, [%rd109+-8];
	ld.shared.f32 	%f734, [%r339+-52];
	fma.rn.f32 	%f735, %f733, %f734, %f732;
	ld.global.f32 	%f736, [%rd109+-12];
	ld.shared.f32 	%f737, [%r339+-48];
	fma.rn.f32 	%f738, %f736, %f737, %f735;
	ld.global.f32 	%f739, [%rd109+-16];
	ld.shared.f32 	%f740, [%r339+-44];
	fma.rn.f32 	%f741, %f739, %f740, %f738;
	ld.global.f32 	%f742, [%rd109+-20];
	ld.shared.f32 	%f743, [%r339+-40];
	fma.rn.f32 	%f744, %f742, %f743, %f741;
	ld.global.f32 	%f745, [%rd109+-24];
	ld.shared.f32 	%f746, [%r339+-36];
	fma.rn.f32 	%f747, %f745, %f746, %f744;
	ld.global.f32 	%f748, [%rd109+-28];
	ld.shared.f32 	%f749, [%r339+-32];
	fma.rn.f32 	%f750, %f748, %f749, %f747;
	ld.global.f32 	%f751, [%rd109+-32];
	ld.shared.f32 	%f752, [%r339+-28];
	fma.rn.f32 	%f753, %f751, %f752, %f750;
	ld.global.f32 	%f754, [%rd109+-36];
	ld.shared.f32 	%f755, [%r339+-24];
	fma.rn.f32 	%f756, %f754, %f755, %f753;
	ld.global.f32 	%f757, [%rd109+-40];
	ld.shared.f32 	%f758, [%r339+-20];
	fma.rn.f32 	%f759, %f757, %f758, %f756;
	ld.global.f32 	%f760, [%rd109+-44];
	ld.shared.f32 	%f761, [%r339+-16];
	fma.rn.f32 	%f762, %f760, %f761, %f759;
	ld.global.f32 	%f763, [%rd109+-48];
	ld.shared.f32 	%f764, [%r339+-12];
	fma.rn.f32 	%f765, %f763, %f764, %f762;
	ld.global.f32 	%f766, [%rd109+-52];
	ld.shared.f32 	%f767, [%r339+-8];
	fma.rn.f32 	%f768, %f766, %f767, %f765;
	ld.global.f32 	%f769, [%rd109+-56];
	ld.shared.f32 	%f770, [%r339+-4];
	fma.rn.f32 	%f771, %f769, %f770, %f768;
	ld.global.f32 	%f772, [%rd109+-60];
	ld.shared.f32 	%f773, [%r339];
	fma.rn.f32 	%f853, %f772, %f773, %f771;
	add.s32 	%r343, %r343, 16;
	add.s32 	%r341, %r341, 16;
	add.s32 	%r340, %r340, -16;
	add.s32 	%r339, %r339, 64;
	setp.ne.s32 	%p40, %r341, 0;
	@%p40 bra 	$L__BB1_71;
$L__BB1_72:
	setp.lt.u32 	%p41, %r8, 7;
	@%p41 bra 	$L__BB1_74;
	sub.s32 	%r278, %r140, %r343;
	mul.wide.s32 	%rd110, %r278, 4;
	add.s64 	%rd111, %rd2, %rd110;
	ld.global.f32 	%f774, [%rd111];
	shl.b32 	%r279, %r343, 2;
	add.s32 	%r280, %r4, %r279;
	ld.shared.f32 	%f775, [%r280+256];
	fma.rn.f32 	%f776, %f774, %f775, %f853;
	ld.global.f32 	%f777, [%rd111+-4];
	ld.shared.f32 	%f778, [%r280+260];
	fma.rn.f32 	%f779, %f777, %f778, %f776;
	ld.global.f32 	%f780, [%rd111+-8];
	ld.shared.f32 	%f781, [%r280+264];
	fma.rn.f32 	%f782, %f780, %f781, %f779;
	ld.global.f32 	%f783, [%rd111+-12];
	ld.shared.f32 	%f784, [%r280+268];
	fma.rn.f32 	%f785, %f783, %f784, %f782;
	ld.global.f32 	%f786, [%rd111+-16];
	ld.shared.f32 	%f787, [%r280+272];
	fma.rn.f32 	%f788, %f786, %f787, %f785;
	ld.global.f32 	%f789, [%rd111+-20];
	ld.shared.f32 	%f790, [%r280+276];
	fma.rn.f32 	%f791, %f789, %f790, %f788;
	ld.global.f32 	%f792, [%rd111+-24];
	ld.shared.f32 	%f793, [%r280+280];
	fma.rn.f32 	%f794, %f792, %f793, %f791;
	ld.global.f32 	%f795, [%rd111+-28];
	ld.shared.f32 	%f796, [%r280+284];
	fma.rn.f32 	%f853, %f795, %f796, %f794;
	add.s32 	%r343, %r343, 8;
$L__BB1_74:
	setp.lt.u32 	%p42, %r9, 3;
	@%p42 bra 	$L__BB1_76;
	sub.s32 	%r281, %r140, %r343;
	mul.wide.s32 	%rd112, %r281, 4;
	add.s64 	%rd113, %rd2, %rd112;
	ld.global.f32 	%f797, [%rd113];
	shl.b32 	%r282, %r343, 2;
	add.s32 	%r283, %r4, %r282;
	ld.shared.f32 	%f798, [%r283+256];
	fma.rn.f32 	%f799, %f797, %f798, %f853;
	ld.global.f32 	%f800, [%rd113+-4];
	ld.shared.f32 	%f801, [%r283+260];
	fma.rn.f32 	%f802, %f800, %f801, %f799;
	ld.global.f32 	%f803, [%rd113+-8];
	ld.shared.f32 	%f804, [%r283+264];
	fma.rn.f32 	%f805, %f803, %f804, %f802;
	ld.global.f32 	%f806, [%rd113+-12];
	ld.shared.f32 	%f807, [%r283+268];
	fma.rn.f32 	%f853, %f806, %f807, %f805;
	add.s32 	%r343, %r343, 4;
$L__BB1_76:
	setp.eq.s32 	%p43, %r26, 0;
	sub.s32 	%r284, %r140, %r343;
	mul.wide.s32 	%rd114, %r284, 4;
	add.s64 	%rd22, %rd2, %rd114;
	ld.global.f32 	%f808, [%rd22];
	shl.b32 	%r285, %r343, 2;
	add.s32 	%r139, %r4, %r285;
	ld.shared.f32 	%f809, [%r139+256];
	fma.rn.f32 	%f856, %f808, %f809, %f853;
	@%p43 bra 	$L__BB1_78;
	ld.global.f32 	%f810, [%rd22+-4];
	ld.shared.f32 	%f811, [%r139+260];
	fma.rn.f32 	%f812, %f810, %f811, %f856;
	ld.global.f32 	%f813, [%rd22+-8];
	ld.shared.f32 	%f814, [%r139+264];
	fma.rn.f32 	%f856, %f813, %f814, %f812;
$L__BB1_78:
	add.s64 	%rd115, %rd13, %rd3;
	shl.b64 	%rd116, %rd115, 2;
	add.s64 	%rd117, %rd1, %rd116;
	st.global.f32 	[%rd117], %f856;
$L__BB1_79:
	ret;

}
	// .globl	_ZN3cub18CUB_300001_SM_10006detail11EmptyKernelIvEEvv
.visible .entry _ZN3cub18CUB_300001_SM_10006detail11EmptyKernelIvEEvv()
{


	ret;

}


// ===== COMPILED SASS (sm_100) =====

	.target	sm_100

	.elftype	@"ET_EXEC"


//--------------------- .note.nv.tkinfo           --------------------------
	.section	.note.nv.tkinfo,"",@"SHT_NOTE"
	.sectionflags	@"SHF_NOTE_NV_TKINFO"
	.tkinfo
        /*0018*/ 	.word	0x00000002
        /*0030*/ 	.string	""
        /*0030*/ 	.string	"ptxas"
        /*0030*/ 	.string	"Cuda compilation tools, release 13.0, V13.0.88"
        /*0030*/ 	.string	"Build cuda_13.0.r13.0/compiler.36424714_0"
        /*0030*/ 	.string	"-arch sm_100 -m 64 "



//--------------------- .note.nv.cuinfo           --------------------------
	.section	.note.nv.cuinfo,"",@"SHT_NOTE"
	.sectionflags	@"SHF_NOTE_NV_CUINFO"
        /*0018*/ 	.short	0x0002
        /*001a*/ 	.short	0x0064
        /*001c*/ 	.short	0x0082
	.zero		2


//--------------------- .nv.info                  --------------------------
	.section	.nv.info,"",@"SHT_CUDA_INFO"
	.align	4


	//----- nvinfo : EIATTR_REGCOUNT
	.align		4
        /*0000*/ 	.byte	0x04, 0x2f
        /*0002*/ 	.short	(.L_44 - .L_43)
	.align		4
.L_43:
        /*0004*/ 	.word	index@(_Z21convolutionRowsKernelPfS_S_iiii)
        /*0008*/ 	.word	0x00000020


	//----- nvinfo : EIATTR_FRAME_SIZE
	.align		4
.L_44:
        /*000c*/ 	.byte	0x04, 0x11
        /*000e*/ 	.short	(.L_46 - .L_45)
	.align		4
.L_45:
        /*0010*/ 	.word	index@(_Z21convolutionRowsKernelPfS_S_iiii)
        /*0014*/ 	.word	0x00000000


	//----- nvinfo : EIATTR_REGCOUNT
	.align		4
.L_46:
        /*0018*/ 	.byte	0x04, 0x2f
        /*001a*/ 	.short	(.L_48 - .L_47)
	.align		4
.L_47:
        /*001c*/ 	.word	index@(_Z24convolutionColumnsKernelPfS_S_iiii)
        /*0020*/ 	.word	0x00000020


	//----- nvinfo : EIATTR_FRAME_SIZE
	.align		4
.L_48:
        /*0024*/ 	.byte	0x04, 0x11
        /*0026*/ 	.short	(.L_50 - .L_49)
	.align		4
.L_49:
        /*0028*/ 	.word	index@(_Z24convolutionColumnsKernelPfS_S_iiii)
        /*002c*/ 	.word	0x00000000


	//----- nvinfo : EIATTR_REGCOUNT
	.align		4
.L_50:
        /*0030*/ 	.byte	0x04, 0x2f
        /*0032*/ 	.short	(.L_52 - .L_51)
	.align		4
.L_51:
        /*0034*/ 	.word	index@(_ZN3cub18CUB_300001_SM_10006detail11EmptyKernelIvEEvv)
        /*0038*/ 	.word	0x00000004


	//----- nvinfo : EIATTR_FRAME_SIZE
	.align		4
.L_52:
        /*003c*/ 	.byte	0x04, 0x11
        /*003e*/ 	.short	(.L_54 - .L_53)
	.align		4
.L_53:
        /*0040*/ 	.word	index@(_ZN3cub18CUB_300001_SM_10006detail11EmptyKernelIvEEvv)
        /*0044*/ 	.word	0x00000000


	//----- nvinfo : EIATTR_MIN_STACK_SIZE
	.align		4
.L_54:
        /*0048*/ 	.byte	0x04, 0x12
        /*004a*/ 	.short	(.L_56 - .L_55)
	.align		4
.L_55:
        /*004c*/ 	.word	index@(_ZN3cub18CUB_300001_SM_10006detail11EmptyKernelIvEEvv)
        /*0050*/ 	.word	0x00000000


	//----- nvinfo : EIATTR_MIN_STACK_SIZE
	.align		4
.L_56:
        /*0054*/ 	.byte	0x04, 0x12
        /*0056*/ 	.short	(.L_58 - .L_57)
	.align		4
.L_57:
        /*0058*/ 	.word	index@(_Z24convolutionColumnsKernelPfS_S_iiii)
        /*005c*/ 	.word	0x00000000


	//----- nvinfo : EIATTR_MIN_STACK_SIZE
	.align		4
.L_58:
        /*0060*/ 	.byte	0x04, 0x12
        /*0062*/ 	.short	(.L_60 - .L_59)
	.align		4
.L_59:
        /*0064*/ 	.word	index@(_Z21convolutionRowsKernelPfS_S_iiii)
        /*0068*/ 	.word	0x00000000
.L_60:


//--------------------- .nv.compat                --------------------------
	.section	.nv.compat,"",@"SHT_CUDA_COMPAT_INFO"
	.align	4
        /*0000*/ 	.byte	0x02, 0x09, 0x00, 0x00, 0x02, 0x02, 0x01, 0x00, 0x02, 0x05, 0x05, 0x00, 0x03, 0x07, 0x01, 0x01
        /*0010*/ 	.byte	0x02, 0x03, 0x00, 0x00, 0x02, 0x06, 0x01, 0x00, 0x04, 0x0b, 0x08, 0x00, 0x09, 0x00, 0x00, 0x00
        /*0020*/ 	.byte	0x00, 0x00, 0x00, 0x00


//--------------------- .nv.info._ZN3cub18CUB_300001_SM_10006detail11EmptyKernelIvEEvv --------------------------
	.section	.nv.info._ZN3cub18CUB_300001_SM_10006detail11EmptyKernelIvEEvv,"",@"SHT_CUDA_INFO"
	.sectionflags	@""
	.align	4


	//----- nvinfo : EIATTR_CUDA_API_VERSION
	.align		4
        /*0000*/ 	.byte	0x04, 0x37
        /*0002*/ 	.short	(.L_62 - .L_61)
.L_61:
        /*0004*/ 	.word	0x00000082


	//----- nvinfo : EIATTR_SPARSE_MMA_MASK
	.align		4
.L_62:
        /*0008*/ 	.byte	0x03, 0x50
        /*000a*/ 	.short	0x0000


	//----- nvinfo : EIATTR_MAXREG_COUNT
	.align		4
        /*000c*/ 	.byte	0x03, 0x1b
        /*000e*/ 	.short	0x00ff


	//----- nvinfo : EIATTR_MERCURY_ISA_VERSION
	.align		4
        /*0010*/ 	.byte	0x03, 0x5f
        /*0012*/ 	.short	0x0101


	//----- nvinfo : EIATTR_VRC_CTA_INIT_COUNT
	.align		4
        /*0014*/ 	.byte	0x02, 0x4a
	.zero		1
	.zero		1


	//----- nvinfo : EIATTR_EXIT_INSTR_OFFSETS
	.align		4
        /*0018*/ 	.byte	0x04, 0x1c
        /*001a*/ 	.short	(.L_64 - .L_63)


	//   ....[0]....
.L_63:
        /*001c*/ 	.word	0x00000010


	//----- nvinfo : EIATTR_SW_WAR
	.align		4
.L_64:
        /*0020*/ 	.byte	0x04, 0x36
        /*0022*/ 	.short	(.L_66 - .L_65)
.L_65:
        /*0024*/ 	.word	0x00000008
.L_66:


//--------------------- .nv.info._Z24convolutionColumnsKernelPfS_S_iiii --------------------------
	.section	.nv.info._Z24convolutionColumnsKernelPfS_S_iiii,"",@"SHT_CUDA_INFO"
	.sectionflags	@""
	.align	4


	//----- nvinfo : EIATTR_CUDA_API_VERSION
	.align		4
        /*0000*/ 	.byte	0x04, 0x37
        /*0002*/ 	.short	(.L_68 - .L_67)
.L_67:
        /*0004*/ 	.word	0x00000082


	//----- nvinfo : EIATTR_KPARAM_INFO
	.align		4
.L_68:
        /*0008*/ 	.byte	0x04, 0x17
        /*000a*/ 	.short	(.L_70 - .L_69)
.L_69:
        /*000c*/ 	.word	0x00000000
        /*0010*/ 	.short	0x0006
        /*0012*/ 	.short	0x0024
        /*0014*/ 	.byte	0x00, 0xf0, 0x11, 0x00


	//----- nvinfo : EIATTR_KPARAM_INFO
	.align		4
.L_70:
        /*0018*/ 	.byte	0x04, 0x17
        /*001a*/ 	.short	(.L_72 - .L_71)
.L_71:
        /*001c*/ 	.word	0x00000000
        /*0020*/ 	.short	0x0005
        /*0022*/ 	.short	0x0020
        /*0024*/ 	.byte	0x00, 0xf0, 0x11, 0x00


	//----- nvinfo : EIATTR_KPARAM_INFO
	.align		4
.L_72:
        /*0028*/ 	.byte	0x04, 0x17
        /*002a*/ 	.short	(.L_74 - .L_73)
.L_73:
        /*002c*/ 	.word	0x00000000
        /*0030*/ 	.short	0x0004
        /*0032*/ 	.short	0x001c
        /*0034*/ 	.byte	0x00, 0xf0, 0x11, 0x00


	//----- nvinfo : EIATTR_KPARAM_INFO
	.align		4
.L_74:
        /*0038*/ 	.byte	0x04, 0x17
        /*003a*/ 	.short	(.L_76 - .L_75)
.L_75:
        /*003c*/ 	.word	0x00000000
        /*0040*/ 	.short	0x0003
        /*0042*/ 	.short	0x0018
        /*0044*/ 	.byte	0x00, 0xf0, 0x11, 0x00


	//----- nvinfo : EIATTR_KPARAM_INFO
	.align		4
.L_76:
        /*0048*/ 	.byte	0x04, 0x17
        /*004a*/ 	.short	(.L_78 - .L_77)
.L_77:
        /*004c*/ 	.word	0x00000000
        /*0050*/ 	.short	0x0002
        /*0052*/ 	.short	0x0010
        /*0054*/ 	.byte	0x00, 0xf5, 0x21, 0x00


	//----- nvinfo : EIATTR_KPARAM_INFO
	.align		4
.L_78:
        /*0058*/ 	.byte	0x04, 0x17
        /*005a*/ 	.short	(.L_80 - .L_79)
.L_79:
        /*005c*/ 	.word	0x00000000
        /*0060*/ 	.short	0x0001
        /*0062*/ 	.short	0x0008
        /*0064*/ 	.byte	0x00, 0xf5, 0x21, 0x00


	//----- nvinfo : EIATTR_KPARAM_INFO
	.align		4
.L_80:
        /*0068*/ 	.byte	0x04, 0x17
        /*006a*/ 	.short	(.L_82 - .L_81)
.L_81:
        /*006c*/ 	.word	0x00000000
        /*0070*/ 	.short	0x0000
        /*0072*/ 	.short	0x0000
        /*0074*/ 	.byte	0x00, 0xf5, 0x21, 0x00


	//----- nvinfo : EIATTR_SPARSE_MMA_MASK
	.align		4
.L_82:
        /*0078*/ 	.byte	0x03, 0x50
        /*007a*/ 	.short	0x0000


	//----- nvinfo : EIATTR_MAXREG_COUNT
	.align		4
        /*007c*/ 	.byte	0x03, 0x1b
        /*007e*/ 	.short	0x00ff


	//----- nvinfo : EIATTR_NUM_BARRIERS
	.align		4
        /*0080*/ 	.byte	0x02, 0x4c
        /*0082*/ 	.byte	0x01
	.zero		1


	//----- nvinfo : EIATTR_MERCURY_ISA_VERSION
	.align		4
        /*0084*/ 	.byte	0x03, 0x5f
        /*0086*/ 	.short	0x0101


	//----- nvinfo : EIATTR_VRC_CTA_INIT_COUNT
	.align		4
        /*0088*/ 	.byte	0x02, 0x4a
	.zero		1
	.zero		1


	//----- nvinfo : EIATTR_EXIT_INSTR_OFFSETS
	.align		4
        /*008c*/ 	.byte	0x04, 0x1c
        /*008e*/ 	.short	(.L_84 - .L_83)


	//   ....[0]....
.L_83:
        /*0090*/ 	.word	0x00000740


	//   ....[1]....
        /*0094*/ 	.word	0x00004a00


	//----- nvinfo : EIATTR_CBANK_PARAM_SIZE
	.align		4
.L_84:
        /*0098*/ 	.byte	0x03, 0x19
        /*009a*/ 	.short	0x0028


	//----- nvinfo : EIATTR_PARAM_CBANK
	.align		4
        /*009c*/ 	.byte	0x04, 0x0a
        /*009e*/ 	.short	(.L_86 - .L_85)
	.align		4
.L_85:
        /*00a0*/ 	.word	index@(.nv.constant0._Z24convolutionColumnsKernelPfS_S_iiii)
        /*00a4*/ 	.short	0x0380
        /*00a6*/ 	.short	0x0028


	//----- nvinfo : EIATTR_SW_WAR
	.align		4
.L_86:
        /*00a8*/ 	.byte	0x04, 0x36
        /*00aa*/ 	.short	(.L_88 - .L_87)
.L_87:
        /*00ac*/ 	.word	0x00000008
.L_88:


//--------------------- .nv.info._Z21convolutionRowsKernelPfS_S_iiii --------------------------
	.section	.nv.info._Z21convolutionRowsKernelPfS_S_iiii,"",@"SHT_CUDA_INFO"
	.sectionflags	@""
	.align	4


	//----- nvinfo : EIATTR_CUDA_API_VERSION
	.align		4
        /*0000*/ 	.byte	0x04, 0x37
        /*0002*/ 	.short	(.L_90 - .L_89)
.L_89:
        /*0004*/ 	.word	0x00000082


	//----- nvinfo : EIATTR_KPARAM_INFO
	.align		4
.L_90:
        /*0008*/ 	.byte	0x04, 0x17
        /*000a*/ 	.short	(.L_92 - .L_91)
.L_91:
        /*000c*/ 	.word	0x00000000
        /*0010*/ 	.short	0x0006
        /*0012*/ 	.short	0x0024
        /*0014*/ 	.byte	0x00, 0xf0, 0x11, 0x00


	//----- nvinfo : EIATTR_KPARAM_INFO
	.align		4
.L_92:
        /*0018*/ 	.byte	0x04, 0x17
        /*001a*/ 	.short	(.L_94 - .L_93)
.L_93:
        /*001c*/ 	.word	0x00000000
        /*0020*/ 	.short	0x0005
        /*0022*/ 	.short	0x0020
        /*0024*/ 	.byte	0x00, 0xf0, 0x11, 0x00


	//----- nvinfo : EIATTR_KPARAM_INFO
	.align		4
.L_94:
        /*0028*/ 	.byte	0x04, 0x17
        /*002a*/ 	.short	(.L_96 - .L_95)
.L_95:
        /*002c*/ 	.word	0x00000000
        /*0030*/ 	.short	0x0004
        /*0032*/ 	.short	0x001c
        /*0034*/ 	.byte	0x00, 0xf0, 0x11, 0x00


	//----- nvinfo : EIATTR_KPARAM_INFO
	.align		4
.L_96:
        /*0038*/ 	.byte	0x04, 0x17
        /*003a*/ 	.short	(.L_98 - .L_97)
.L_97:
        /*003c*/ 	.word	0x00000000
        /*0040*/ 	.short	0x0003
        /*0042*/ 	.short	0x0018
        /*0044*/ 	.byte	0x00, 0xf0, 0x11, 0x00


	//----- nvinfo : EIATTR_KPARAM_INFO
	.align		4
.L_98:
        /*0048*/ 	.byte	0x04, 0x17
        /*004a*/ 	.short	(.L_100 - .L_99)
.L_99:
        /*004c*/ 	.word	0x00000000
        /*0050*/ 	.short	0x0002
        /*0052*/ 	.short	0x0010
        /*0054*/ 	.byte	0x00, 0xf5, 0x21, 0x00


	//----- nvinfo : EIATTR_KPARAM_INFO
	.align		4
.L_100:
        /*0058*/ 	.byte	0x04, 0x17
        /*005a*/ 	.short	(.L_102 - .L_101)
.L_101:
        /*005c*/ 	.word	0x00000000
        /*0060*/ 	.short	0x0001
        /*0062*/ 	.short	0x0008
        /*0064*/ 	.byte	0x00, 0xf5, 0x21, 0x00


	//----- nvinfo : EIATTR_KPARAM_INFO
	.align		4
.L_102:
        /*0068*/ 	.byte	0x04, 0x17
        /*006a*/ 	.short	(.L_104 - .L_103)
.L_103:
        /*006c*/ 	.word	0x00000000
        /*0070*/ 	.short	0x0000
        /*0072*/ 	.short	0x0000
        /*0074*/ 	.byte	0x00, 0xf5, 0x21, 0x00


	//----- nvinfo : EIATTR_SPARSE_MMA_MASK
	.align		4
.L_104:
        /*0078*/ 	.byte	0x03, 0x50
        /*007a*/ 	.short	0x0000


	//----- nvinfo : EIATTR_MAXREG_COUNT
	.align		4
        /*007c*/ 	.byte	0x03, 0x1b
        /*007e*/ 	.short	0x00ff


	//----- nvinfo : EIATTR_NUM_BARRIERS
	.align		4
        /*0080*/ 	.byte	0x02, 0x4c
        /*0082*/ 	.byte	0x01
	.zero		1


	//----- nvinfo : EIATTR_MERCURY_ISA_VERSION
	.align		4
        /*0084*/ 	.byte	0x03, 0x5f
        /*0086*/ 	.short	0x0101


	//----- nvinfo : EIATTR_VRC_CTA_INIT_COUNT
	.align		4
        /*0088*/ 	.byte	0x02, 0x4a
	.zero		1
	.zero		1


	//----- nvinfo : EIATTR_EXIT_INSTR_OFFSETS
	.align		4
        /*008c*/ 	.byte	0x04, 0x1c
        /*008e*/ 	.short	(.L_106 - .L_105)


	//   ....[0]....
.L_105:
        /*0090*/ 	.word	0x000003d0


	//   ....[1]....
        /*0094*/ 	.word	0x00004290


	//----- nvinfo : EIATTR_CBANK_PARAM_SIZE
	.align		4
.L_106:
        /*0098*/ 	.byte	0x03, 0x19
        /*009a*/ 	.short	0x0028


	//----- nvinfo : EIATTR_PARAM_CBANK
	.align		4
        /*009c*/ 	.byte	0x04, 0x0a
        /*009e*/ 	.short	(.L_108 - .L_107)
	.align		4
.L_107:
        /*00a0*/ 	.word	index@(.nv.constant0._Z21convolutionRowsKernelPfS_S_iiii)
        /*00a4*/ 	.short	0x0380
        /*00a6*/ 	.short	0x0028


	//----- nvinfo : EIATTR_SW_WAR
	.align		4
.L_108:
        /*00a8*/ 	.byte	0x04, 0x36
        /*00aa*/ 	.short	(.L_110 - .L_109)
.L_109:
        /*00ac*/ 	.word	0x00000008
.L_110:


//--------------------- .nv.callgraph             --------------------------
	.section	.nv.callgraph,"",@"SHT_CUDA_CALLGRAPH"
	.align	4
	.sectionentsize	8
	.align		4
        /*0000*/ 	.word	0x00000000
	.align		4
        /*0004*/ 	.word	0xffffffff
	.align		4
        /*0008*/ 	.word	0x00000000
	.align		4
        /*000c*/ 	.word	0xfffffffe
	.align		4
        /*0010*/ 	.word	0x00000000
	.align		4
        /*0014*/ 	.word	0xfffffffd
	.align		4
        /*0018*/ 	.word	0x00000000
	.align		4
        /*001c*/ 	.word	0xfffffffc


//--------------------- .nv.constant4             --------------------------
	.section	.nv.constant4,"a",@progbits
	.align	8
	.align		8
.nv.constant4:
        /*0000*/ 	.dword	_ZN34_INTERNAL_0dc72d1c_4_k_cu_8b3e08654cuda3std3__45__cpo5beginE
	.align		8
        /*0008*/ 	.dword	_ZN34_INTERNAL_0dc72d1c_4_k_cu_8b3e08654cuda3std3__45__cpo3endE
	.align		8
        /*0010*/ 	.dword	_ZN34_INTERNAL_0dc72d1c_4_k_cu_8b3e08654cuda3std3__45__cpo6cbeginE
	.align		8
        /*0018*/ 	.dword	_ZN34_INTERNAL_0dc72d1c_4_k_cu_8b3e08654cuda3std3__45__cpo4cendE
	.align		8
        /*0020*/ 	.dword	_ZN34_INTERNAL_0dc72d1c_4_k_cu_8b3e08654cuda3std3__45__cpo6rbeginE
	.align		8
        /*0028*/ 	.dword	_ZN34_INTERNAL_0dc72d1c_4_k_cu_8b3e08654cuda3std3__45__cpo4rendE
	.align		8
        /*0030*/ 	.dword	_ZN34_INTERNAL_0dc72d1c_4_k_cu_8b3e08654cuda3std3__45__cpo7crbeginE
	.align		8
        /*0038*/ 	.dword	_ZN34_INTERNAL_0dc72d1c_4_k_cu_8b3e08654cuda3std3__45__cpo5crendE
	.align		8
        /*0040*/ 	.dword	_ZN34_INTERNAL_0dc72d1c_4_k_cu_8b3e08654cuda3std3__436_GLOBAL__N__0dc72d1c_4_k_cu_8b3e08656ignoreE
	.align		8
        /*0048*/ 	.dword	_ZN34_INTERNAL_0dc72d1c_4_k_cu_8b3e08654cuda3std3__419piecewise_constructE
	.align		8
        /*0050*/ 	.dword	_ZN34_INTERNAL_0dc72d1c_4_k_cu_8b3e08654cuda3std3__48in_placeE
	.align		8
        /*0058*/ 	.dword	_ZN34_INTERNAL_0dc72d1c_4_k_cu_8b3e08654cuda3std3__420unreachable_sentinelE
	.align		8
        /*0060*/ 	.dword	_ZN34_INTERNAL_0dc72d1c_4_k_cu_8b3e08654cuda3std3__47nulloptE
	.align		8
        /*0068*/ 	.dword	_ZN34_INTERNAL_0dc72d1c_4_k_cu_8b3e08654cuda3std3__48unexpectE
	.align		8
        /*0070*/ 	.dword	_ZN34_INTERNAL_0dc72d1c_4_k_cu_8b3e08654cuda3std6ranges3__45__cpo4swapE
	.align		8
        /*0078*/ 	.dword	_ZN34_INTERNAL_0dc72d1c_4_k_cu_8b3e08654cuda3std6ranges3__45__cpo9iter_moveE
	.align		8
        /*0080*/ 	.dword	_ZN34_INTERNAL_0dc72d1c_4_k_cu_8b3e08654cuda3std6ranges3__45__cpo5beginE
	.align		8
        /*0088*/ 	.dword	_ZN34_INTERNAL_0dc72d1c_4_k_cu_8b3e08654cuda3std6ranges3__45__cpo3endE
	.align		8
        /*0090*/ 	.dword	_ZN34_INTERNAL_0dc72d1c_4_k_cu_8b3e08654cuda3std6ranges3__45__cpo6cbeginE
	.align		8
        /*0098*/ 	.dword	_ZN34_INTERNAL_0dc72d1c_4_k_cu_8b3e08654cuda3std6ranges3__45__cpo4cendE
	.align		8
        /*00a0*/ 	.dword	_ZN34_INTERNAL_0dc72d1c_4_k_cu_8b3e08654cuda3std6ranges3__45__cpo7advanceE
	.align		8
        /*00a8*/ 	.dword	_ZN34_INTERNAL_0dc72d1c_4_k_cu_8b3e08654cuda3std6ranges3__45__cpo9iter_swapE
	.align		8
        /*00b0*/ 	.dword	_ZN34_INTERNAL_0dc72d1c_4_k_cu_8b3e08654cuda3std6ranges3__45__cpo4nextE
	.align		8
        /*00b8*/ 	.dword	_ZN34_INTERNAL_0dc72d1c_4_k_cu_8b3e08654cuda3std6ranges3__45__cpo4prevE
	.align		8
        /*00c0*/ 	.dword	_ZN34_INTERNAL_0dc72d1c_4_k_cu_8b3e08654cuda3std6ranges3__45__cpo4dataE
	.align		8
        /*00c8*/ 	.dword	_ZN34_INTERNAL_0dc72d1c_4_k_cu_8b3e08654cuda3std6ranges3__45__cpo5cdataE
	.align		8
        /*00d0*/ 	.dword	_ZN34_INTERNAL_0dc72d1c_4_k_cu_8b3e08654cuda3std6ranges3__45__cpo4sizeE
	.align		8
        /*00d8*/ 	.dword	_ZN34_INTERNAL_0dc72d1c_4_k_cu_8b3e08654cuda3std6ranges3__45__cpo5ssizeE
	.align		8
        /*00e0*/ 	.dword	_ZN34_INTERNAL_0dc72d1c_4_k_cu_8b3e08654cuda3std6ranges3__45__cpo8distanceE
	.align		8
        /*00e8*/ 	.dword	_ZN34_INTERNAL_0dc72d1c_4_k_cu_8b3e08656thrust24THRUST_300001_SM_1000_NS6system6detail10sequential3seqE
	.align		8
        /*00f0*/ 	.dword	_ZN34_INTERNAL_0dc72d1c_4_k_cu_8b3e08656thrust24THRUST_300001_SM_1000_NS8cuda_cub3parE
	.align		8
        /*00f8*/ 	.dword	_ZN34_INTERNAL_0dc72d1c_4_k_cu_8b3e08656thrust24THRUST_300001_SM_1000_NS8cuda_cub10par_nosyncE
	.align		8
        /*0100*/ 	.dword	_ZN34_INTERNAL_0dc72d1c_4_k_cu_8b3e08656thrust24THRUST_300001_SM_1000_NS12placeholders2_1E
	.align		8
        /*0108*/ 	.dword	_ZN34_INTERNAL_0dc72d1c_4_k_cu_8b3e08656thrust24THRUST_300001_SM_1000_NS12placeholders2_2E
	.align		8
        /*0110*/ 	.dword	_ZN34_INTERNAL_0dc72d1c_4_k_cu_8b3e08656thrust24THRUST_300001_SM_1000_NS12placeholders2_3E
	.align		8
        /*0118*/ 	.dword	_ZN34_INTERNAL_0dc72d1c_4_k_cu_8b3e08656thrust24THRUST_300001_SM_1000_NS12placeholders2_4E
	.align		8
        /*0120*/ 	.dword	_ZN34_INTERNAL_0dc72d1c_4_k_cu_8b3e08656thrust24THRUST_300001_SM_1000_NS12placeholders2_5E
	.align		8
        /*0128*/ 	.dword	_ZN34_INTERNAL_0dc72d1c_4_k_cu_8b3e08656thrust24THRUST_300001_SM_1000_NS12placeholders2_6E
	.align		8
        /*0130*/ 	.dword	_ZN34_INTERNAL_0dc72d1c_4_k_cu_8b3e08656thrust24THRUST_300001_SM_1000_NS12placeholders2_7E
	.align		8
        /*0138*/ 	.dword	_ZN34_INTERNAL_0dc72d1c_4_k_cu_8b3e08656thrust24THRUST_300001_SM_1000_NS12placeholders2_8E
	.align		8
        /*0140*/ 	.dword	_ZN34_INTERNAL_0dc72d1c_4_k_cu_8b3e08656thrust24THRUST_300001_SM_1000_NS12placeholders2_9E
	.align		8
        /*0148*/ 	.dword	_ZN34_INTERNAL_0dc72d1c_4_k_cu_8b3e08656thrust24THRUST_300001_SM_1000_NS12placeholders3_10E
	.align		8
        /*0150*/ 	.dword	_ZN34_INTERNAL_0dc72d1c_4_k_cu_8b3e08656thrust24THRUST_300001_SM_1000_NS3seqE


//--------------------- .text._ZN3cub18CUB_300001_SM_10006detail11EmptyKernelIvEEvv --------------------------
	.section	.text._ZN3cub18CUB_300001_SM_10006detail11EmptyKernelIvEEvv,"ax",@progbits
	.align	128
        .global         _ZN3cub18CUB_300001_SM_10006detail11EmptyKernelIvEEvv
        .type           _ZN3cub18CUB_300001_SM_10006detail11EmptyKernelIvEEvv,@function
        .size           _ZN3cub18CUB_300001_SM_10006detail11EmptyKernelIvEEvv,(.L_x_53 - _ZN3cub18CUB_300001_SM_10006detail11EmptyKernelIvEEvv)
        .other          _ZN3cub18CUB_300001_SM_10006detail11EmptyKernelIvEEvv,@"STO_CUDA_ENTRY STV_DEFAULT"
_ZN3cub18CUB_300001_SM_10006detail11EmptyKernelIvEEvv:
.text._ZN3cub18CUB_300001_SM_10006detail11EmptyKernelIvEEvv:
[----:B------:R-:W-:Y:S01]  /*0000*/  LDC R1, c[0x0][0x37c] ;  /* 0x0000df00ff017b82 */ /* 0x000fe20000000800 */
[----:B------:R-:W-:Y:S05]  /*0010*/  EXIT ;  /* 0x000000000000794d */ /* 0x000fea0003800000 */
.L_x_0:
[----:B------:R-:W-:-:S00]  /*0020*/  BRA `(.L_x_0) ;  /* 0xfffffffc00fc7947 */ /* 0x000fc0000383ffff */
[----:B------:R-:W-:-:S00]  /*0030*/  NOP ;  /* 0x0000000000007918 */ /* 0x000fc00000000000 */
        /* <DEDUP_REMOVED lines=12> */
.L_x_53:


//--------------------- .text._Z24convolutionColumnsKernelPfS_S_iiii --------------------------
	.section	.text._Z24convolutionColumnsKernelPfS_S_iiii,"ax",@progbits
	.align	128
        .global         _Z24convolutionColumnsKernelPfS_S_iiii
        .type           _Z24convolutionColumnsKernelPfS_S_iiii,@function
        .size           _Z24convolutionColumnsKernelPfS_S_iiii,(.L_x_54 - _Z24convolutionColumnsKernelPfS_S_iiii)
        .other          _Z24convolutionColumnsKernelPfS_S_iiii,@"STO_CUDA_ENTRY STV_DEFAULT"
_Z24convolutionColumnsKernelPfS_S_iiii:
.text._Z24convolutionColumnsKernelPfS_S_iiii:
[----:B------:R-:W-:Y:S01]  /*0000*/  LDC R1, c[0x0][0x37c] ;  /* 0x0000df00ff017b82 */ /* 0x000fe20000000800 */
[----:B------:R-:W0:Y:S07]  /*0010*/  S2R R5, SR_CTAID.Y ;  /* 0x0000000000057919 */ /* 0x000e2e0000002600 */
[----:B------:R-:W1:Y:S01]  /*0020*/  LDC R12, c[0x0][0x3a4] ;  /* 0x0000e900ff0c7b82 */ /* 0x000e620000000800 */
[----:B------:R-:W2:Y:S01]  /*0030*/  LDCU UR4, c[0x0][0x3a0] ;  /* 0x00007400ff0477ac */ /* 0x000ea20008000800 */
[----:B------:R-:W-:Y:S01]  /*0040*/  HFMA2 R22, -RZ, RZ, 0, 0 ;  /* 0x00000000ff167431 */ /* 0x000fe200000001ff */
[----:B------:R-:W0:Y:S01]  /*0050*/  S2R R0, SR_TID.Y ;  /* 0x0000000000007919 */ /* 0x000e220000002200 */
[----:B------:R-:W3:Y:S01]  /*0060*/  LDCU.64 UR6, c[0x0][0x358] ;  /* 0x00006b00ff0677ac */ /* 0x000ee20008000a00 */
[----:B------:R-:W4:Y:S03]  /*0070*/  S2R R3, SR_CTAID.X ;  /* 0x0000000000037919 */ /* 0x000f260000002500 */
[----:B------:R-:W5:Y:S01]  /*0080*/  LDC.64 R28, c[0x0][0x388] ;  /* 0x0000e200ff1c7b82 */ /* 0x000f620000000a00 */
[----:B------:R-:W4:Y:S01]  /*0090*/  S2R R24, SR_TID.X ;  /* 0x0000000000187919 */ /* 0x000f220000002100 */
[----:B-1----:R-:W-:-:S02]  /*00a0*/  SHF.L.U32 R13, R12, 0x3, RZ ;  /* 0x000000030c0d7819 */ /* 0x002fc400000006ff */
[----:B0-----:R-:W-:-:S04]  /*00b0*/  LEA R2, R5, R0, 0x6 ;  /* 0x0000000005027211 */ /* 0x001fc800078e30ff */
[----:B------:R-:W-:Y:S02]  /*00c0*/  IADD3 R6, PT, PT, R2, -0x8, RZ ;  /* 0xfffffff802067810 */ /* 0x000fe40007ffe0ff */
[----:B----4-:R-:W-:Y:S02]  /*00d0*/  LEA R3, R3, R24, 0x4 ;  /* 0x0000001803037211 */ /* 0x010fe400078e20ff */
[----:B------:R-:W-:-:S03]  /*00e0*/  ISETP.GE.AND P0, PT, R6, RZ, PT ;  /* 0x000000ff0600720c */ /* 0x000fc60003f06270 */
[C---:B------:R-:W-:Y:S01]  /*00f0*/  IMAD R2, R6.reuse, R12, R3 ;  /* 0x0000000c06027224 */ /* 0x040fe200078e0203 */
[----:B--2---:R-:W-:-:S03]  /*0100*/  IADD3 R6, PT, PT, -R6, UR4, RZ ;  /* 0x0000000406067c10 */ /* 0x004fc6000fffe1ff */
[----:B-----5:R-:W-:Y:S01]  /*0110*/  IMAD.WIDE R28, R2, 0x4, R28 ;  /* 0x00000004021c7825 */ /* 0x020fe200078e021c */
[----:B------:R-:W-:-:S03]  /*0120*/  ISETP.GE.AND P1, PT, R6, 0x49, PT ;  /* 0x000000490600780c */ /* 0x000fc60003f26270 */
[C---:B------:R-:W-:Y:S01]  /*0130*/  IMAD.WIDE R20, R13.reuse, 0x4, R28 ;  /* 0x000000040d147825 */ /* 0x040fe200078e021c */
[----:B------:R-:W-:Y:S01]  /*0140*/  MOV R25, RZ ;  /* 0x000000ff00197202 */ /* 0x000fe20000000f00 */
[----:B---3--:R-:W2:Y:S02]  /*0150*/  @P0 LDG.E R22, desc[UR6][R28.64] ;  /* 0x000000061c160981 */ /* 0x008ea4000c1e1900 */
[C---:B------:R-:W-:Y:S02]  /*0160*/  IMAD.WIDE R18, R13.reuse, 0x4, R20 ;  /* 0x000000040d127825 */ /* 0x040fe400078e0214 */
[----:B------:R-:W3:Y:S02]  /*0170*/  LDG.E R20, desc[UR6][R20.64] ;  /* 0x0000000614147981 */ /* 0x000ee4000c1e1900 */
[C---:B------:R-:W-:Y:S02]  /*0180*/  IMAD.WIDE R4, R13.reuse, 0x4, R18 ;  /* 0x000000040d047825 */ /* 0x040fe400078e0212 */
[----:B------:R-:W4:Y:S02]  /*0190*/  LDG.E R18, desc[UR6][R18.64] ;  /* 0x0000000612127981 */ /* 0x000f24000c1e1900 */
[----:B------:R-:W-:-:S02]  /*01a0*/  IMAD.WIDE R16, R13, 0x4, R4 ;  /* 0x000000040d107825 */ /* 0x000fc400078e0204 */
[----:B------:R0:W5:Y:S02]  /*01b0*/  LDG.E R23, desc[UR6][R4.64] ;  /* 0x0000000604177981 */ /* 0x000164000c1e1900 */
[C---:B------:R-:W-:Y:S02]  /*01c0*/  IMAD.WIDE R14, R13.reuse, 0x4, R16 ;  /* 0x000000040d0e7825 */ /* 0x040fe400078e0210 */
[----:B------:R-:W5:Y:S01]  /*01d0*/  LDG.E R16, desc[UR6][R16.64] ;  /* 0x0000000610107981 */ /* 0x000f62000c1e1900 */
[----:B0-----:R-:W0:Y:S01]  /*01e0*/  LDC R4, c[0x0][0x398] ;  /* 0x0000e600ff047b82 */ /* 0x001e220000000800 */
[C---:B------:R-:W-:Y:S02]  /*01f0*/  IMAD.WIDE R10, R13.reuse, 0x4, R14 ;  /* 0x000000040d0a7825 */ /* 0x040fe400078e020e */
[----:B------:R-:W5:Y:S02]  /*0200*/  LDG.E R14, desc[UR6][R14.64] ;  /* 0x000000060e0e7981 */ /* 0x000f64000c1e1900 */
[----:B------:R-:W-:-:S02]  /*0210*/  IMAD.WIDE R8, R13, 0x4, R10 ;  /* 0x000000040d087825 */ /* 0x000fc400078e020a */
[----:B------:R-:W5:Y:S02]  /*0220*/  LDG.E R10, desc[UR6][R10.64] ;  /* 0x000000060a0a7981 */ /* 0x000f64000c1e1900 */
[C---:B------:R-:W-:Y:S02]  /*0230*/  IMAD.WIDE R6, R13.reuse, 0x4, R8 ;  /* 0x000000040d067825 */ /* 0x040fe400078e0208 */
[----:B------:R1:W5:Y:S02]  /*0240*/  LDG.E R8, desc[UR6][R8.64] ;  /* 0x0000000608087981 */ /* 0x000364000c1e1900 */
[----:B------:R-:W-:Y:S02]  /*0250*/  @P1 IMAD.WIDE R26, R13, 0x4, R6 ;  /* 0x000000040d1a1825 */ /* 0x000fe400078e0206 */
[----:B------:R1:W5:Y:S04]  /*0260*/  LDG.E R28, desc[UR6][R6.64] ;  /* 0x00000006061c7981 */ /* 0x000368000c1e1900 */
[----:B------:R1:W5:Y:S01]  /*0270*/  @P1 LDG.E R25, desc[UR6][R26.64] ;  /* 0x000000061a191981 */ /* 0x000362000c1e1900 */
[----:B------:R-:W1:Y:S01]  /*0280*/  S2R R21, SR_CgaCtaId ;  /* 0x0000000000157919 */ /* 0x000e620000008800 */
[----:B------:R-:W-:-:S02]  /*0290*/  MOV R3, 0x400 ;  /* 0x0000040000037802 */ /* 0x000fc40000000f00 */
[----:B0-----:R-:W-:Y:S01]  /*02a0*/  ISETP.GT.AND P0, PT, R4, -0x1, PT ;  /* 0xffffffff0400780c */ /* 0x001fe20003f04270 */
[C---:B-1----:R-:W-:Y:S01]  /*02b0*/  IMAD R9, R12.reuse, 0x18, RZ ;  /* 0x000000180c097824 */ /* 0x042fe200078e02ff */
[C---:B------:R-:W-:Y:S01]  /*02c0*/  SHF.L.U32 R7, R12.reuse, 0x4, RZ ;  /* 0x000000040c077819 */ /* 0x040fe200000006ff */
[C---:B------:R-:W-:Y:S01]  /*02d0*/  IMAD R27, R12.reuse, 0x28, RZ ;  /* 0x000000280c1b7824 */ /* 0x040fe200078e02ff */
[C---:B------:R-:W-:Y:S02]  /*02e0*/  SHF.L.U32 R17, R12.reuse, 0x5, RZ ;  /* 0x000000050c117819 */ /* 0x040fe400000006ff */
[----:B------:R-:W-:Y:S02]  /*02f0*/  SHF.L.U32 R19, R12, 0x6, RZ ;  /* 0x000000060c137819 */ /* 0x000fe400000006ff */
[----:B------:R-:W-:Y:S02]  /*0300*/  IADD3 R6, PT, PT, -R4, RZ, RZ ;  /* 0x000000ff04067210 */ /* 0x000fe40007ffe1ff */
[----:B------:R-:W-:-:S05]  /*0310*/  LEA R3, R21, R3, 0x18 ;  /* 0x0000000315037211 */ /* 0x000fca00078ec0ff */
[----:B------:R-:W-:-:S05]  /*0320*/  IMAD R5, R24, 0x144, R3 ;  /* 0x0000014418057824 */ /* 0x000fca00078e0203 */
[----:B------:R-:W-:Y:S01]  /*0330*/  LEA R5, R0, R5, 0x2 ;  /* 0x0000000500057211 */ /* 0x000fe200078e10ff */
[----:B------:R-:W-:Y:S01]  /*0340*/  IMAD R21, R12, 0x38, RZ ;  /* 0x000000380c157824 */ /* 0x000fe200078e02ff */
[----:B------:R-:W-:Y:S02]  /*0350*/  SHF.R.S32.HI R24, RZ, 0x1f, R27 ;  /* 0x0000001fff187819 */ /* 0x000fe4000001141b */
[----:B------:R-:W-:Y:S01]  /*0360*/  SHF.R.S32.HI R11, RZ, 0x1f, R2 ;  /* 0x0000001fff0b7819 */ /* 0x000fe20000011402 */
[----:B--2---:R-:W-:Y:S04]  /*0370*/  STS [R5], R22 ;  /* 0x0000001605007388 */ /* 0x004fe80000000800 */
[----:B---3--:R0:W-:Y:S04]  /*0380*/  STS [R5+0x20], R20 ;  /* 0x0000201405007388 */ /* 0x0081e80000000800 */
[----:B----4-:R-:W-:Y:S04]  /*0390*/  STS [R5+0x40], R18 ;  /* 0x0000401205007388 */ /* 0x010fe80000000800 */
[----:B-----5:R1:W-:Y:S01]  /*03a0*/  STS [R5+0x60], R23 ;  /* 0x0000601705007388 */ /* 0x0203e20000000800 */
[----:B0-----:R-:W-:-:S02]  /*03b0*/  SHF.R.S32.HI R20, RZ, 0x1f, R17 ;  /* 0x0000001fff147819 */ /* 0x001fc40000011411 */
[----:B------:R-:W-:Y:S01]  /*03c0*/  SHF.R.S32.HI R22, RZ, 0x1f, R13 ;  /* 0x0000001fff167819 */ /* 0x000fe2000001140d */
[----:B------:R-:W-:Y:S01]  /*03d0*/  STS [R5+0x80], R16 ;  /* 0x0000801005007388 */ /* 0x000fe20000000800 */
[----:B-1----:R-:W-:-:S03]  /*03e0*/  IMAD R23, R12, 0x30, RZ ;  /* 0x000000300c177824 */ /* 0x002fc600078e02ff */
[----:B------:R0:W-:Y:S01]  /*03f0*/  STS [R5+0xa0], R14 ;  /* 0x0000a00e05007388 */ /* 0x0001e20000000800 */
[----:B------:R-:W-:-:S03]  /*0400*/  SHF.R.S32.HI R12, RZ, 0x1f, R19 ;  /* 0x0000001fff0c7819 */ /* 0x000fc60000011413 */
[----:B------:R-:W-:Y:S01]  /*0410*/  STS [R5+0xc0], R10 ;  /* 0x0000c00a05007388 */ /* 0x000fe20000000800 */
[----:B------:R-:W-:-:S03]  /*0420*/  SHF.R.S32.HI R18, RZ, 0x1f, R23 ;  /* 0x0000001fff127819 */ /* 0x000fc60000011417 */
[----:B------:R1:W-:Y:S01]  /*0430*/  STS [R5+0xe0], R8 ;  /* 0x0000e00805007388 */ /* 0x0003e20000000800 */
[----:B0-----:R-:W-:-:S03]  /*0440*/  SHF.R.S32.HI R14, RZ, 0x1f, R21 ;  /* 0x0000001fff0e7819 */ /* 0x001fc60000011415 */
[----:B------:R0:W-:Y:S04]  /*0450*/  STS [R5+0x100], R28 ;  /* 0x0001001c05007388 */ /* 0x0001e80000000800 */
[----:B------:R0:W-:Y:S01]  /*0460*/  STS [R5+0x120], R25 ;  /* 0x0001201905007388 */ /* 0x0001e20000000800 */
[----:B-1----:R-:W-:Y:S02]  /*0470*/  SHF.R.S32.HI R8, RZ, 0x1f, R7 ;  /* 0x0000001fff087819 */ /* 0x002fe40000011407 */
[----:B------:R-:W-:Y:S01]  /*0480*/  SHF.R.S32.HI R10, RZ, 0x1f, R9 ;  /* 0x0000001fff0a7819 */ /* 0x000fe20000011409 */
[----:B------:R-:W-:Y:S06]  /*0490*/  BAR.SYNC.DEFER_BLOCKING 0x0 ;  /* 0x0000000000007b1d */ /* 0x000fec0000010000 */
[----:B------:R-:W-:Y:S05]  /*04a0*/  @P0 BRA `(.L_x_1) ;  /* 0x0000000000a80947 */ /* 0x000fea0003800000 */
[----:B------:R-:W1:Y:S01]  /*04b0*/  LDCU.64 UR4, c[0x0][0x380] ;  /* 0x00007000ff0477ac */ /* 0x000e620008000a00 */
[C---:B------:R-:W-:Y:S02]  /*04c0*/  IADD3 R13, P6, PT, R2.reuse, R13, RZ ;  /* 0x0000000d020d7210 */ /* 0x040fe40007fde0ff */
[C---:B------:R-:W-:Y:S02]  /*04d0*/  IADD3 R15, P5, PT, R2.reuse, R7, RZ ;  /* 0x00000007020f7210 */ /* 0x040fe40007fbe0ff */
[C---:B------:R-:W-:Y:S02]  /*04e0*/  IADD3 R16, P4, PT, R2.reuse, R9, RZ ;  /* 0x0000000902107210 */ /* 0x040fe40007f9e0ff */
[C---:B------:R-:W-:Y:S02]  /*04f0*/  IADD3 R17, P3, PT, R2.reuse, R17, RZ ;  /* 0x0000001102117210 */ /* 0x040fe40007f7e0ff */
[C---:B------:R-:W-:Y:S02]  /*0500*/  IADD3 R0, P2, PT, R2.reuse, R27, RZ ;  /* 0x0000001b02007210 */ /* 0x040fe40007f5e0ff */
[----:B------:R-:W-:-:S02]  /*0510*/  IADD3 R3, P1, PT, R2, R23, RZ ;  /* 0x0000001702037210 */ /* 0x000fc40007f3e0ff */
[C---:B------:R-:W-:Y:S02]  /*0520*/  IADD3 R4, P0, PT, R2.reuse, R21, RZ ;  /* 0x0000001502047210 */ /* 0x040fe40007f1e0ff */
[C---:B------:R-:W-:Y:S02]  /*0530*/  IADD3.X R22, PT, PT, R11.reuse, R22, RZ, P6, !PT ;  /* 0x000000160b167210 */ /* 0x040fe400037fe4ff */
[----:B------:R-:W-:Y:S02]  /*0540*/  IADD3 R2, P6, PT, R2, R19, RZ ;  /* 0x0000001302027210 */ /* 0x000fe40007fde0ff */
[C---:B------:R-:W-:Y:S02]  /*0550*/  IADD3.X R26, PT, PT, R11.reuse, R8, RZ, P5, !PT ;  /* 0x000000080b1a7210 */ /* 0x040fe40002ffe4ff */
[C---:B------:R-:W-:Y:S02]  /*0560*/  IADD3.X R7, PT, PT, R11.reuse, R14, RZ, P0, !PT ;  /* 0x0000000e0b077210 */ /* 0x040fe400007fe4ff */
[----:B0-----:R-:W-:-:S02]  /*0570*/  IADD3.X R5, PT, PT, R11, R24, RZ, P2, !PT ;  /* 0x000000180b057210 */ /* 0x001fc400017fe4ff */
[----:B------:R-:W-:Y:S02]  /*0580*/  IADD3.X R23, PT, PT, R11, R12, RZ, P6, !PT ;  /* 0x0000000c0b177210 */ /* 0x000fe400037fe4ff */
[----:B-1----:R-:W-:Y:S02]  /*0590*/  LEA R8, P0, R13, UR4, 0x2 ;  /* 0x000000040d087c11 */ /* 0x002fe4000f8010ff */
[C---:B------:R-:W-:Y:S02]  /*05a0*/  IADD3.X R19, PT, PT, R11.reuse, R10, RZ, P4, !PT ;  /* 0x0000000a0b137210 */ /* 0x040fe400027fe4ff */
[C---:B------:R-:W-:Y:S02]  /*05b0*/  IADD3.X R6, PT, PT, R11.reuse, R18, RZ, P1, !PT ;  /* 0x000000120b067210 */ /* 0x040fe40000ffe4ff */
[----:B------:R-:W-:Y:S02]  /*05c0*/  LEA R12, P2, R16, UR4, 0x2 ;  /* 0x00000004100c7c11 */ /* 0x000fe4000f8410ff */
[----:B------:R-:W-:-:S02]  /*05d0*/  IADD3.X R20, PT, PT, R11, R20, RZ, P3, !PT ;  /* 0x000000140b147210 */ /* 0x000fc40001ffe4ff */
[----:B------:R-:W-:Y:S02]  /*05e0*/  LEA R10, P1, R15, UR4, 0x2 ;  /* 0x000000040f0a7c11 */ /* 0x000fe4000f8210ff */
[----:B------:R-:W-:Y:S02]  /*05f0*/  LEA R14, P3, R17, UR4, 0x2 ;  /* 0x00000004110e7c11 */ /* 0x000fe4000f8610ff */
[----:B------:R-:W-:Y:S02]  /*0600*/  LEA.HI.X R9, R13, UR5, R22, 0x2, P0 ;  /* 0x000000050d097c11 */ /* 0x000fe400080f1416 */
[----:B------:R-:W-:Y:S02]  /*0610*/  LEA.HI.X R13, R16, UR5, R19, 0x2, P2 ;  /* 0x00000005100d7c11 */ /* 0x000fe400090f1413 */
[----:B------:R-:W-:Y:S01]  /*0620*/  LEA.HI.X R11, R15, UR5, R26, 0x2, P1 ;  /* 0x000000050f0b7c11 */ /* 0x000fe200088f141a */
[----:B------:R-:W-:Y:S01]  /*0630*/  STG.E desc[UR6][R8.64], RZ ;  /* 0x000000ff08007986 */ /* 0x000fe2000c101906 */
[----:B------:R-:W-:-:S02]  /*0640*/  LEA R16, P0, R0, UR4, 0x2 ;  /* 0x0000000400107c11 */ /* 0x000fc4000f8010ff */
[----:B------:R-:W-:Y:S01]  /*0650*/  LEA.HI.X R15, R17, UR5, R20, 0x2, P3 ;  /* 0x00000005110f7c11 */ /* 0x000fe200098f1414 */
[----:B------:R-:W-:Y:S01]  /*0660*/  STG.E desc[UR6][R10.64], RZ ;  /* 0x000000ff0a007986 */ /* 0x000fe2000c101906 */
[C---:B------:R-:W-:Y:S02]  /*0670*/  LEA R18, P1, R3.reuse, UR4, 0x2 ;  /* 0x0000000403127c11 */ /* 0x040fe4000f8210ff */
[----:B------:R-:W-:Y:S01]  /*0680*/  LEA R20, P2, R4, UR4, 0x2 ;  /* 0x0000000404147c11 */ /* 0x000fe2000f8410ff */
[----:B------:R-:W-:Y:S01]  /*0690*/  STG.E desc[UR6][R12.64], RZ ;  /* 0x000000ff0c007986 */ /* 0x000fe2000c101906 */
[----:B------:R-:W-:Y:S02]  /*06a0*/  LEA R22, P3, R2, UR4, 0x2 ;  /* 0x0000000402167c11 */ /* 0x000fe4000f8610ff */
[----:B------:R-:W-:Y:S01]  /*06b0*/  LEA.HI.X R17, R0, UR5, R5, 0x2, P0 ;  /* 0x0000000500117c11 */ /* 0x000fe200080f1405 */
[----:B------:R-:W-:Y:S01]  /*06c0*/  STG.E desc[UR6][R14.64], RZ ;  /* 0x000000ff0e007986 */ /* 0x000fe2000c101906 */
[----:B------:R-:W-:-:S02]  /*06d0*/  LEA.HI.X R19, R3, UR5, R6, 0x2, P1 ;  /* 0x0000000503137c11 */ /* 0x000fc400088f1406 */
[----:B------:R-:W-:Y:S01]  /*06e0*/  LEA.HI.X R21, R4, UR5, R7, 0x2, P2 ;  /* 0x0000000504157c11 */ /* 0x000fe200090f1407 */
[----:B------:R-:W-:Y:S01]  /*06f0*/  STG.E desc[UR6][R16.64], RZ ;  /* 0x000000ff10007986 */ /* 0x000fe2000c101906 */
[----:B------:R-:W-:-:S03]  /*0700*/  LEA.HI.X R23, R2, UR5, R23, 0x2, P3 ;  /* 0x0000000502177c11 */ /* 0x000fc600098f1417 */
[----:B------:R-:W-:Y:S04]  /*0710*/  STG.E desc[UR6][R18.64], RZ ;  /* 0x000000ff12007986 */ /* 0x000fe8000c101906 */
[----:B------:R-:W-:Y:S04]  /*0720*/  STG.E desc[UR6][R20.64], RZ ;  /* 0x000000ff14007986 */ /* 0x000fe8000c101906 */
[----:B------:R-:W-:Y:S01]  /*0730*/  STG.E desc[UR6][R22.64], RZ ;  /* 0x000000ff16007986 */ /* 0x000fe2000c101906 */
[----:B------:R-:W-:Y:S05]  /*0740*/  EXIT ;  /* 0x000000000000794d */ /* 0x000fea0003800000 */
.L_x_1:
[C---:B------:R-:W-:Y:S02]  /*0750*/  ISETP.GE.U32.AND P0, PT, R4.reuse, 0x8, PT ;  /* 0x000000080400780c */ /* 0x040fe40003f06070 */
[----:B------:R-:W-:Y:S02]  /*0760*/  SHF.L.U32 R12, R4, 0x1, RZ ;  /* 0x00000001040c7819 */ /* 0x000fe400000006ff */
[----:B------:R-:W-:Y:S02]  /*0770*/  MOV R20, RZ ;  /* 0x000000ff00147202 */ /* 0x000fe40000000f00 */
[----:B------:R-:W-:-:S04]  /*0780*/  LOP3.LUT R13, R12, 0xe, RZ, 0xc0, !PT ;  /* 0x0000000e0c0d7812 */ /* 0x000fc800078ec0ff */
[----:B------:R-:W-:Y:S02]  /*0790*/  ISETP.GE.U32.AND P1, PT, R13, 0x7, PT ;  /* 0x000000070d00780c */ /* 0x000fe40003f26070 */
[----:B------:R-:W-:Y:S01]  /*07a0*/  MOV R13, R6 ;  /* 0x00000006000d7202 */ /* 0x000fe20000000f00 */
[----:B------:R-:W-:Y:S10]  /*07b0*/  @!P0 BRA `(.L_x_2) ;  /* 0x00000004000c8947 */ /* 0x000ff40003800000 */
[----:B------:R-:W1:Y:S01]  /*07c0*/  S2R R15, SR_TID.X ;  /* 0x00000000000f7919 */ /* 0x000e620000002100 */
[----:B------:R-:W-:Y:S01]  /*07d0*/  IADD3 R13, PT, PT, R12, 0x1, RZ ;  /* 0x000000010c0d7810 */ /* 0x000fe20007ffe0ff */
[----:B------:R-:W-:Y:S01]  /*07e0*/  HFMA2 R20, -RZ, RZ, 0, 0 ;  /* 0x00000000ff147431 */ /* 0x000fe200000001ff */
[----:B------:R-:W-:Y:S02]  /*07f0*/  MOV R17, R12 ;  /* 0x0000000c00117202 */ /* 0x000fe40000000f00 */
[----:B------:R-:W-:Y:S02]  /*0800*/  LOP3.LUT R18, R13, 0xfffffff0, RZ, 0xc0, !PT ;  /* 0xfffffff00d127812 */ /* 0x000fe400078ec0ff */
[----:B------:R-:W-:Y:S02]  /*0810*/  MOV R13, R6 ;  /* 0x00000006000d7202 */ /* 0x000fe40000000f00 */
[----:B------:R-:W-:Y:S01]  /*0820*/  IADD3 R18, PT, PT, -R18, RZ, RZ ;  /* 0x000000ff12127210 */ /* 0x000fe20007ffe1ff */
[----:B-1----:R-:W-:-:S05]  /*0830*/  IMAD R15, R15, 0x51, R0 ;  /* 0x000000510f0f7824 */ /* 0x002fca00078e0200 */
[----:B------:R-:W-:-:S04]  /*0840*/  IADD3 R16, PT, PT, R15, -R4, RZ ;  /* 0x800000040f107210 */ /* 0x000fc80007ffe0ff */
[----:B------:R-:W-:-:S04]  /*0850*/  LEA R16, R16, R3, 0x2 ;  /* 0x0000000310107211 */ /* 0x000fc800078e10ff */
[----:B------:R-:W-:-:S07]  /*0860*/  IADD3 R16, PT, PT, R16, 0x30, RZ ;  /* 0x0000003010107810 */ /* 0x000fce0007ffe0ff */
.L_x_3:
[----:B------:R-:W1:Y:S01]  /*0870*/  LDC.64 R14, c[0x0][0x390] ;  /* 0x0000e400ff0e7b82 */ /* 0x000e620000000a00 */
[----:B------:R-:W2:Y:S04]  /*0880*/  LDS R24, [R16+-0x10] ;  /* 0xfffff00010187984 */ /* 0x000ea80000000800 */
[----:B0-----:R-:W-:Y:S01]  /*0890*/  LDS R25, [R16+-0x8] ;  /* 0xfffff80010197984 */ /* 0x001fe20000000800 */
[----:B-1----:R-:W-:-:S05]  /*08a0*/  IMAD.WIDE R14, R17, 0x4, R14 ;  /* 0x00000004110e7825 */ /* 0x002fca00078e020e */
[----:B------:R-:W2:Y:S04]  /*08b0*/  LDG.E R23, desc[UR6][R14.64] ;  /* 0x000000060e177981 */ /* 0x000ea8000c1e1900 */
[----:B------:R-:W3:Y:S04]  /*08c0*/  LDG.E R26, desc[UR6][R14.64+-0x4] ;  /* 0xfffffc060e1a7981 */ /* 0x000ee8000c1e1900 */
[----:B------:R-:W4:Y:S04]  /*08d0*/  LDG.E R21, desc[UR6][R14.64+-0x8] ;  /* 0xfffff8060e157981 */ /* 0x000f28000c1e1900 */
[----:B------:R-:W5:Y:S01]  /*08e0*/  LDG.E R19, desc[UR6][R14.64+-0xc] ;  /* 0xfffff4060e137981 */ /* 0x000f62000c1e1900 */
[----:B--2---:R-:W-:-:S03]  /*08f0*/  FFMA R23, R23, R24, R20 ;  /* 0x0000001817177223 */ /* 0x004fc60000000014 */
[----:B------:R-:W2:Y:S04]  /*0900*/  LDG.E R20, desc[UR6][R14.64+-0x10] ;  /* 0xfffff0060e147981 */ /* 0x000ea8000c1e1900 */
[----:B------:R-:W3:Y:S02]  /*0910*/  LDS R24, [R16+-0xc] ;  /* 0xfffff40010187984 */ /* 0x000ee40000000800 */
[----:B---3--:R-:W-:Y:S02]  /*0920*/  FFMA R24, R26, R24, R23 ;  /* 0x000000181a187223 */ /* 0x008fe40000000017 */
[----:B------:R-:W3:Y:S02]  /*0930*/  LDG.E R23, desc[UR6][R14.64+-0x14] ;  /* 0xffffec060e177981 */ /* 0x000ee4000c1e1900 */
[----:B----4-:R-:W-:-:S02]  /*0940*/  FFMA R24, R21, R25, R24 ;  /* 0x0000001915187223 */ /* 0x010fc40000000018 */
[----:B------:R-:W4:Y:S04]  /*0950*/  LDG.E R21, desc[UR6][R14.64+-0x18] ;  /* 0xffffe8060e157981 */ /* 0x000f28000c1e1900 */
[----:B------:R-:W5:Y:S02]  /*0960*/  LDS R25, [R16+-0x4] ;  /* 0xfffffc0010197984 */ /* 0x000f640000000800 */
[----:B-----5:R-:W-:Y:S02]  /*0970*/  FFMA R25, R19, R25, R24 ;  /* 0x0000001913197223 */ /* 0x020fe40000000018 */
[----:B------:R-:W2:Y:S04]  /*0980*/  LDS R24, [R16] ;  /* 0x0000000010187984 */ /* 0x000ea80000000800 */
[----:B------:R-:W5:Y:S01]  /*0990*/  LDG.E R19, desc[UR6][R14.64+-0x1c] ;  /* 0xffffe4060e137981 */ /* 0x000f62000c1e1900 */
[----:B--2---:R-:W-:-:S03]  /*09a0*/  FFMA R24, R20, R24, R25 ;  /* 0x0000001814187223 */ /* 0x004fc60000000019 */
[----:B------:R-:W3:Y:S04]  /*09b0*/  LDS R25, [R16+0x4] ;  /* 0x0000040010197984 */ /* 0x000ee80000000800 */
[----:B------:R-:W2:Y:S01]  /*09c0*/  LDG.E R20, desc[UR6][R14.64+-0x20] ;  /* 0xffffe0060e147981 */ /* 0x000ea2000c1e1900 */
[----:B---3--:R-:W-:-:S03]  /*09d0*/  FFMA R24, R23, R25, R24 ;  /* 0x0000001917187223 */ /* 0x008fc60000000018 */
[----:B------:R-:W3:Y:S04]  /*09e0*/  LDG.E R23, desc[UR6][R14.64+-0x24] ;  /* 0xffffdc060e177981 */ /* 0x000ee8000c1e1900 */
[----:B------:R-:W4:Y:S02]  /*09f0*/  LDS R25, [R16+0x8] ;  /* 0x0000080010197984 */ /* 0x000f240000000800 */
[----:B----4-:R-:W-:Y:S02]  /*0a00*/  FFMA R24, R21, R25, R24 ;  /* 0x0000001915187223 */ /* 0x010fe40000000018 */
[----:B------:R-:W4:Y:S04]  /*0a10*/  LDG.E R21, desc[UR6][R14.64+-0x28] ;  /* 0xffffd8060e157981 */ /* 0x000f28000c1e1900 */
[----:B------:R-:W5:Y:S02]  /*0a20*/  LDS R25, [R16+0xc] ;  /* 0x00000c0010197984 */ /* 0x000f640000000800 */
[----:B-----5:R-:W-:-:S02]  /*0a30*/  FFMA R19, R19, R25, R24 ;  /* 0x0000001913137223 */ /* 0x020fc40000000018 */
[----:B------:R-:W2:Y:S04]  /*0a40*/  LDS R24, [R16+0x10] ;  /* 0x0000100010187984 */ /* 0x000ea80000000800 */
[----:B------:R-:W-:Y:S01]  /*0a50*/  LDS R25, [R16+0x18] ;  /* 0x0000180010197984 */ /* 0x000fe20000000800 */
[----:B--2---:R-:W-:-:S03]  /*0a60*/  FFMA R20, R20, R24, R19 ;  /* 0x0000001814147223 */ /* 0x004fc60000000013 */
[----:B------:R-:W3:Y:S04]  /*0a70*/  LDS R24, [R16+0x14] ;  /* 0x0000140010187984 */ /* 0x000ee80000000800 */
[----:B------:R-:W2:Y:S01]  /*0a80*/  LDG.E R19, desc[UR6][R14.64+-0x2c] ;  /* 0xffffd4060e137981 */ /* 0x000ea2000c1e1900 */
[----:B---3--:R-:W-:-:S03]  /*0a90*/  FFMA R24, R23, R24, R20 ;  /* 0x0000001817187223 */ /* 0x008fc60000000014 */
[----:B------:R-:W3:Y:S04]  /*0aa0*/  LDG.E R23, desc[UR6][R14.64+-0x30] ;  /* 0xffffd0060e177981 */ /* 0x000ee8000c1e1900 */
[----:B------:R-:W5:Y:S01]  /*0ab0*/  LDG.E R20, desc[UR6][R14.64+-0x34] ;  /* 0xffffcc060e147981 */ /* 0x000f62000c1e1900 */
[----:B----4-:R-:W-:-:S03]  /*0ac0*/  FFMA R26, R21, R25, R24 ;  /* 0x00000019151a7223 */ /* 0x010fc60000000018 */
[----:B------:R-:W4:Y:S04]  /*0ad0*/  LDG.E R21, desc[UR6][R14.64+-0x38] ;  /* 0xffffc8060e157981 */ /* 0x000f28000c1e1900 */
[----:B------:R-:W4:Y:S01]  /*0ae0*/  LDG.E R24, desc[UR6][R14.64+-0x3c] ;  /* 0xffffc4060e187981 */ /* 0x000f22000c1e1900 */
[----:B------:R-:W-:Y:S02]  /*0af0*/  IADD3 R18, PT, PT, R18, 0x10, RZ ;  /* 0x0000001012127810 */ /* 0x000fe40007ffe0ff */
[----:B------:R-:W-:Y:S01]  /*0b00*/  IADD3 R13, PT, PT, R13, 0x10, RZ ;  /* 0x000000100d0d7810 */ /* 0x000fe20007ffe0ff */
[----:B------:R-:W2:Y:S01]  /*0b10*/  LDS R25, [R16+0x1c] ;  /* 0x00001c0010197984 */ /* 0x000ea20000000800 */
[----:B------:R-:W-:Y:S02]  /*0b20*/  ISETP.NE.AND P2, PT, R18, RZ, PT ;  /* 0x000000ff1200720c */ /* 0x000fe40003f45270 */
[----:B------:R-:W-:Y:S01]  /*0b30*/  IADD3 R17, PT, PT, R17, -0x10, RZ ;  /* 0xfffffff011117810 */ /* 0x000fe20007ffe0ff */
[----:B--2---:R-:W-:-:S02]  /*0b40*/  FFMA R26, R19, R25, R26 ;  /* 0x00000019131a7223 */ /* 0x004fc4000000001a */
[----:B------:R-:W3:Y:S04]  /*0b50*/  LDS R19, [R16+0x20] ;  /* 0x0000200010137984 */ /* 0x000ee80000000800 */
[----:B------:R-:W5:Y:S01]  /*0b60*/  LDS R25, [R16+0x24] ;  /* 0x0000240010197984 */ /* 0x000f620000000800 */
[----:B---3--:R-:W-:-:S03]  /*0b70*/  FFMA R19, R23, R19, R26 ;  /* 0x0000001317137223 */ /* 0x008fc6000000001a */
[----:B------:R-:W4:Y:S01]  /*0b80*/  LDS R23, [R16+0x28] ;  /* 0x0000280010177984 */ /* 0x000f220000000800 */
[----:B-----5:R-:W-:-:S03]  /*0b90*/  FFMA R20, R20, R25, R19 ;  /* 0x0000001914147223 */ /* 0x020fc60000000013 */
[----:B------:R0:W1:Y:S02]  /*0ba0*/  LDS R26, [R16+0x2c] ;  /* 0x00002c00101a7984 */ /* 0x0000640000000800 */
[----:B0-----:R-:W-:Y:S01]  /*0bb0*/  IADD3 R16, PT, PT, R16, 0x40, RZ ;  /* 0x0000004010107810 */ /* 0x001fe20007ffe0ff */
[----:B----4-:R-:W-:-:S04]  /*0bc0*/  FFMA R21, R21, R23, R20 ;  /* 0x0000001715157223 */ /* 0x010fc80000000014 */
[----:B-1----:R-:W-:Y:S01]  /*0bd0*/  FFMA R20, R24, R26, R21 ;  /* 0x0000001a18147223 */ /* 0x002fe20000000015 */
[----:B------:R-:W-:Y:S06]  /*0be0*/  @P2 BRA `(.L_x_3) ;  /* 0xfffffffc00202947 */ /* 0x000fec000383ffff */
.L_x_2:
[----:B------:R-:W-:Y:S05]  /*0bf0*/  @!P1 BRA `(.L_x_4) ;  /* 0x0000000000749947 */ /* 0x000fea0003800000 */
[----:B------:R-:W1:Y:S01]  /*0c00*/  LDC.64 R14, c[0x0][0x390] ;  /* 0x0000e400ff0e7b82 */ /* 0x000e620000000a00 */
[----:B------:R-:W-:-:S05]  /*0c10*/  IADD3 R17, PT, PT, -R13, R4, RZ ;  /* 0x000000040d117210 */ /* 0x000fca0007ffe1ff */
[----:B-1----:R-:W-:-:S05]  /*0c20*/  IMAD.WIDE R14, R17, 0x4, R14 ;  /* 0x00000004110e7825 */ /* 0x002fca00078e020e */
[----:B0-----:R-:W2:Y:S04]  /*0c30*/  LDG.E R25, desc[UR6][R14.64] ;  /* 0x000000060e197981 */ /* 0x001ea8000c1e1900 */
[----:B------:R-:W3:Y:S01]  /*0c40*/  LDG.E R23, desc[UR6][R14.64+-0x4] ;  /* 0xfffffc060e177981 */ /* 0x000ee2000c1e1900 */
[----:B------:R-:W-:-:S03]  /*0c50*/  LEA R17, R13, R5, 0x2 ;  /* 0x000000050d117211 */ /* 0x000fc600078e10ff */
[----:B------:R-:W4:Y:S04]  /*0c60*/  LDG.E R16, desc[UR6][R14.64+-0x8] ;  /* 0xfffff8060e107981 */ /* 0x000f28000c1e1900 */
[----:B------:R-:W2:Y:S04]  /*0c70*/  LDS R24, [R17+0x20] ;  /* 0x0000200011187984 */ /* 0x000ea80000000800 */
[----:B------:R-:W5:Y:S04]  /*0c80*/  LDG.E R19, desc[UR6][R14.64+-0xc] ;  /* 0xfffff4060e137981 */ /* 0x000f68000c1e1900 */
[----:B------:R-:W5:Y:S04]  /*0c90*/  LDG.E R21, desc[UR6][R14.64+-0x10] ;  /* 0xfffff0060e157981 */ /* 0x000f68000c1e1900 */
[----:B------:R-:W5:Y:S01]  /*0ca0*/  LDG.E R18, desc[UR6][R14.64+-0x14] ;  /* 0xffffec060e127981 */ /* 0x000f62000c1e1900 */
[----:B--2---:R-:W-:-:S03]  /*0cb0*/  FFMA R26, R25, R24, R20 ;  /* 0x00000018191a7223 */ /* 0x004fc60000000014 */
[----:B------:R-:W2:Y:S04]  /*0cc0*/  LDG.E R20, desc[UR6][R14.64+-0x18] ;  /* 0xffffe8060e147981 */ /* 0x000ea8000c1e1900 */
[----:B------:R-:W2:Y:S01]  /*0cd0*/  LDG.E R24, desc[UR6][R14.64+-0x1c] ;  /* 0xffffe4060e187981 */ /* 0x000ea2000c1e1900 */
[----:B------:R-:W-:-:S03]  /*0ce0*/  IADD3 R13, PT, PT, R13, 0x8, RZ ;  /* 0x000000080d0d7810 */ /* 0x000fc60007ffe0ff */
[----:B------:R-:W3:Y:S02]  /*0cf0*/  LDS R25, [R17+0x24] ;  /* 0x0000240011197984 */ /* 0x000ee40000000800 */
[----:B---3--:R-:W-:Y:S02]  /*0d00*/  FFMA R23, R23, R25, R26 ;  /* 0x0000001917177223 */ /* 0x008fe4000000001a */
[----:B------:R-:W4:Y:S04]  /*0d10*/  LDS R25, [R17+0x28] ;  /* 0x0000280011197984 */ /* 0x000f280000000800 */
[----:B------:R-:W5:Y:S01]  /*0d20*/  LDS R26, [R17+0x2c] ;  /* 0x00002c00111a7984 */ /* 0x000f620000000800 */
[----:B----4-:R-:W-:-:S03]  /*0d30*/  FFMA R16, R16, R25, R23 ;  /* 0x0000001910107223 */ /* 0x010fc60000000017 */
[----:B------:R-:W0:Y:S01]  /*0d40*/  LDS R23, [R17+0x30] ;  /* 0x0000300011177984 */ /* 0x000e220000000800 */
[----:B-----5:R-:W-:-:S03]  /*0d50*/  FFMA R16, R19, R26, R16 ;  /* 0x0000001a13107223 */ /* 0x020fc60000000010 */
[----:B------:R-:W1:Y:S04]  /*0d60*/  LDS R25, [R17+0x34] ;  /* 0x0000340011197984 */ /* 0x000e680000000800 */
[----:B------:R-:W2:Y:S04]  /*0d70*/  LDS R19, [R17+0x38] ;  /* 0x0000380011137984 */ /* 0x000ea80000000800 */
[----:B------:R-:W3:Y:S01]  /*0d80*/  LDS R26, [R17+0x3c] ;  /* 0x00003c00111a7984 */ /* 0x000ee20000000800 */
[----:B0-----:R-:W-:-:S04]  /*0d90*/  FFMA R21, R21, R23, R16 ;  /* 0x0000001715157223 */ /* 0x001fc80000000010 */
[----:B-1----:R-:W-:-:S04]  /*0da0*/  FFMA R21, R18, R25, R21 ;  /* 0x0000001912157223 */ /* 0x002fc80000000015 */
[----:B--2---:R-:W-:-:S04]  /*0db0*/  FFMA R19, R20, R19, R21 ;  /* 0x0000001314137223 */ /* 0x004fc80000000015 */
[----:B---3--:R-:W-:-:S07]  /*0dc0*/  FFMA R20, R24, R26, R19 ;  /* 0x0000001a18147223 */ /* 0x008fce0000000013 */
.L_x_4:
[----:B------:R-:W1:Y:S01]  /*0dd0*/  LDC.64 R14, c[0x0][0x390] ;  /* 0x0000e400ff0e7b82 */ /* 0x000e620000000a00 */
[----:B------:R-:W-:Y:S01]  /*0de0*/  LOP3.LUT R16, R12, 0x6, RZ, 0xc0, !PT ;  /* 0x000000060c107812 */ /* 0x000fe200078ec0ff */
[----:B------:R-:W2:Y:S03]  /*0df0*/  LDCU UR4, c[0x0][0x3a4] ;  /* 0x00007480ff0477ac */ /* 0x000ea60008000800 */
[----:B------:R-:W-:Y:S01]  /*0e00*/  ISETP.GE.U32.AND P2, PT, R16, 0x3, PT ;  /* 0x000000031000780c */ /* 0x000fe20003f46070 */
[----:B------:R-:W3:-:S12]  /*0e10*/  LDCU.64 UR8, c[0x0][0x380] ;  /* 0x00007000ff0877ac */ /* 0x000ed80008000a00 */
[----:B------:R-:W-:-:S05]  /*0e20*/  @P2 IADD3 R17, PT, PT, -R13, R4, RZ ;  /* 0x000000040d112210 */ /* 0x000fca0007ffe1ff */
[----:B-1----:R-:W-:-:S05]  /*0e30*/  @P2 IMAD.WIDE R16, R17, 0x4, R14 ;  /* 0x0000000411102825 */ /* 0x002fca00078e020e */
[----:B------:R-:W4:Y:S04]  /*0e40*/  @P2 LDG.E R19, desc[UR6][R16.64] ;  /* 0x0000000610132981 */ /* 0x000f28000c1e1900 */
[----:B------:R-:W5:Y:S04]  /*0e50*/  @P2 LDG.E R21, desc[UR6][R16.64+-0x4] ;  /* 0xfffffc0610152981 */ /* 0x000f68000c1e1900 */
[----:B------:R-:W2:Y:S01]  /*0e60*/  @P2 LDG.E R27, desc[UR6][R16.64+-0x8] ;  /* 0xfffff806101b2981 */ /* 0x000ea2000c1e1900 */
[CC--:B------:R-:W-:Y:S02]  /*0e70*/  @P2 LEA R23, R13.reuse, R5.reuse, 0x2 ;  /* 0x000000050d172211 */ /* 0x0c0fe400078e10ff */
[----:B------:R-:W-:Y:S01]  /*0e80*/  @P2 IADD3 R13, PT, PT, R13, 0x4, RZ ;  /* 0x000000040d0d2810 */ /* 0x000fe20007ffe0ff */
[----:B0-----:R0:W3:Y:S04]  /*0e90*/  @P2 LDG.E R25, desc[UR6][R16.64+-0xc] ;  /* 0xfffff40610192981 */ /* 0x0010e8000c1e1900 */
[----:B------:R-:W4:Y:S04]  /*0ea0*/  @P2 LDS R18, [R23+0x20] ;  /* 0x0000200017122984 */ /* 0x000f280000000800 */
[----:B------:R-:W5:Y:S04]  /*0eb0*/  @P2 LDS R24, [R23+0x24] ;  /* 0x0000240017182984 */ /* 0x000f680000000800 */
[----:B------:R-:W2:Y:S01]  /*0ec0*/  @P2 LDS R28, [R23+0x28] ;  /* 0x00002800171c2984 */ /* 0x000ea20000000800 */
[----:B------:R-:W-:-:S03]  /*0ed0*/  LEA R29, R13, R5, 0x2 ;  /* 0x000000050d1d7211 */ /* 0x000fc600078e10ff */
[----:B------:R-:W3:Y:S04]  /*0ee0*/  @P2 LDS R23, [R23+0x2c] ;  /* 0x00002c0017172984 */ /* 0x000ee80000000800 */
[----:B0-----:R-:W0:Y:S01]  /*0ef0*/  LDS R16, [R29+0x20] ;  /* 0x000020001d107984 */ /* 0x001e220000000800 */
[----:B----4-:R-:W-:Y:S01]  /*0f00*/  @P2 FFMA R18, R19, R18, R20 ;  /* 0x0000001213122223 */ /* 0x010fe20000000014 */
[----:B------:R-:W-:-:S03]  /*0f10*/  IADD3 R19, PT, PT, -R13, R4, RZ ;  /* 0x000000040d137210 */ /* 0x000fc60007ffe1ff */
[----:B-----5:R-:W-:Y:S01]  /*0f20*/  @P2 FFMA R24, R21, R24, R18 ;  /* 0x0000001815182223 */ /* 0x020fe20000000012 */
[----:B------:R-:W-:Y:S01]  /*0f30*/  LOP3.LUT P3, R21, R4, 0x1, RZ, 0xc0, !PT ;  /* 0x0000000104157812 */ /* 0x000fe2000786c0ff */
[----:B------:R-:W-:-:S04]  /*0f40*/  IMAD.WIDE R18, R19, 0x4, R14 ;  /* 0x0000000413127825 */ /* 0x000fc800078e020e */
[----:B--2---:R-:W-:Y:S02]  /*0f50*/  @P2 FFMA R28, R27, R28, R24 ;  /* 0x0000001c1b1c2223 */ /* 0x004fe40000000018 */
[----:B------:R-:W0:Y:S06]  /*0f60*/  LDG.E R27, desc[UR6][R18.64] ;  /* 0x00000006121b7981 */ /* 0x000e2c000c1e1900 */
[----:B------:R-:W2:Y:S04]  /*0f70*/  @P3 LDG.E R24, desc[UR6][R18.64+-0x4] ;  /* 0xfffffc0612183981 */ /* 0x000ea8000c1e1900 */
[----:B------:R-:W4:Y:S04]  /*0f80*/  @P3 LDG.E R26, desc[UR6][R18.64+-0x8] ;  /* 0xfffff806121a3981 */ /* 0x000f28000c1e1900 */
[----:B------:R-:W2:Y:S04]  /*0f90*/  @P3 LDS R13, [R29+0x24] ;  /* 0x000024001d0d3984 */ /* 0x000ea80000000800 */
[----:B------:R-:W4:Y:S01]  /*0fa0*/  @P3 LDS R29, [R29+0x28] ;  /* 0x000028001d1d3984 */ /* 0x000f220000000800 */
[----:B------:R-:W-:Y:S01]  /*0fb0*/  USHF.L.U32 UR4, UR4, 0x3, URZ ;  /* 0x0000000304047899 */ /* 0x000fe200080006ff */
[----:B---3--:R-:W-:-:S05]  /*0fc0*/  @P2 FFMA R20, R25, R23, R28 ;  /* 0x0000001719142223 */ /* 0x008fca000000001c */
[----:B------:R-:W-:-:S04]  /*0fd0*/  IADD3 R17, P4, PT, R2, UR4, RZ ;  /* 0x0000000402117c10 */ /* 0x000fc8000ff9e0ff */
[----:B------:R-:W-:Y:S01]  /*0fe0*/  IADD3.X R22, PT, PT, R11, R22, RZ, P4, !PT ;  /* 0x000000160b167210 */ /* 0x000fe200027fe4ff */
[----:B0-----:R-:W-:Y:S01]  /*0ff0*/  FFMA R27, R27, R16, R20 ;  /* 0x000000101b1b7223 */ /* 0x001fe20000000014 */
[----:B------:R-:W-:-:S03]  /*1000*/  LEA R16, P4, R17, UR8, 0x2 ;  /* 0x0000000811107c11 */ /* 0x000fc6000f8810ff */
[----:B--2---:R-:W-:Y:S01]  /*1010*/  @P3 FFMA R13, R24, R13, R27 ;  /* 0x0000000d180d3223 */ /* 0x004fe2000000001b */
[----:B------:R-:W-:-:S03]  /*1020*/  LEA.HI.X R17, R17, UR9, R22, 0x2, P4 ;  /* 0x0000000911117c11 */ /* 0x000fc6000a0f1416 */
[----:B----4-:R-:W-:Y:S01]  /*1030*/  @P3 FFMA R27, R26, R29, R13 ;  /* 0x0000001d1a1b3223 */ /* 0x010fe2000000000d */
[----:B------:R-:W-:Y:S01]  /*1040*/  HFMA2 R20, -RZ, RZ, 0, 0 ;  /* 0x00000000ff147431 */ /* 0x000fe200000001ff */
[----:B------:R-:W-:-:S03]  /*1050*/  MOV R13, R6 ;  /* 0x00000006000d7202 */ /* 0x000fc60000000f00 */
[----:B------:R0:W-:Y:S01]  /*1060*/  STG.E desc[UR6][R16.64], R27 ;  /* 0x0000001b10007986 */ /* 0x0001e2000c101906 */
[----:B------:R-:W-:Y:S05]  /*1070*/  @!P0 BRA `(.L_x_5) ;  /* 0x0000000400088947 */ /* 0x000fea0003800000 */
[----:B0-----:R-:W0:Y:S01]  /*1080*/  S2R R17, SR_TID.X ;  /* 0x0000000000117919 */ /* 0x001e220000002100 */
[----:B------:R-:W-:Y:S02]  /*1090*/  IADD3 R13, PT, PT, R12, 0x1, RZ ;  /* 0x000000010c0d7810 */ /* 0x000fe40007ffe0ff */
[----:B------:R-:W-:Y:S02]  /*10a0*/  MOV R20, RZ ;  /* 0x000000ff00147202 */ /* 0x000fe40000000f00 */
[----:B------:R-:W-:Y:S02]  /*10b0*/  LOP3.LUT R22, R13, 0xfffffff0, RZ, 0xc0, !PT ;  /* 0xfffffff00d167812 */ /* 0x000fe400078ec0ff */
[----:B------:R-:W-:Y:S02]  /*10c0*/  MOV R19, R12 ;  /* 0x0000000c00137202 */ /* 0x000fe40000000f00 */
[----:B------:R-:W-:Y:S02]  /*10d0*/  MOV R13, R6 ;  /* 0x00000006000d7202 */ /* 0x000fe40000000f00 */
[----:B------:R-:W-:Y:S01]  /*10e0*/  IADD3 R22, PT, PT, -R22, RZ, RZ ;  /* 0x000000ff16167210 */ /* 0x000fe20007ffe1ff */
[----:B0-----:R-:W-:-:S05]  /*10f0*/  IMAD R17, R17, 0x51, R0 ;  /* 0x0000005111117824 */ /* 0x001fca00078e0200 */
[----:B------:R-:W-:-:S04]  /*1100*/  IADD3 R16, PT, PT, R17, -R4, RZ ;  /* 0x8000000411107210 */ /* 0x000fc80007ffe0ff */
[----:B------:R-:W-:-:S04]  /*1110*/  LEA R16, R16, R3, 0x2 ;  /* 0x0000000310107211 */ /* 0x000fc800078e10ff */
[----:B------:R-:W-:-:S07]  /*1120*/  IADD3 R18, PT, PT, R16, 0x7c, RZ ;  /* 0x0000007c10127810 */ /* 0x000fce0007ffe0ff */
.L_x_6:
[----:B------:R-:W-:Y:S01]  /*1130*/  IMAD.WIDE R16, R19, 0x4, R14 ;  /* 0x0000000413107825 */ /* 0x000fe200078e020e */
[----:B------:R-:W0:Y:S04]  /*1140*/  LDS R26, [R18+-0x3c] ;  /* 0xffffc400121a7984 */ /* 0x000e280000000800 */
[----:B------:R-:W0:Y:S04]  /*1150*/  LDG.E R25, desc[UR6][R16.64] ;  /* 0x0000000610197981 */ /* 0x000e28000c1e1900 */
[----:B------:R-:W2:Y:S04]  /*1160*/  LDG.E R28, desc[UR6][R16.64+-0x4] ;  /* 0xfffffc06101c7981 */ /* 0x000ea8000c1e1900 */
[----:B------:R-:W3:Y:S04]  /*1170*/  LDG.E R24, desc[UR6][R16.64+-0x8] ;  /* 0xfffff80610187981 */ /* 0x000ee8000c1e1900 */
[----:B------:R-:W4:Y:S01]  /*1180*/  LDG.E R23, desc[UR6][R16.64+-0xc] ;  /* 0xfffff40610177981 */ /* 0x000f22000c1e1900 */
[----:B0-----:R-:W-:-:S03]  /*1190*/  FFMA R25, R25, R26, R20 ;  /* 0x0000001a19197223 */ /* 0x001fc60000000014 */
[----:B------:R-:W2:Y:S04]  /*11a0*/  LDS R20, [R18+-0x38] ;  /* 0xffffc80012147984 */ /* 0x000ea80000000800 */
[----:B------:R-:W3:Y:S01]  /*11b0*/  LDS R26, [R18+-0x34] ;  /* 0xffffcc00121a7984 */ /* 0x000ee20000000800 */
[----:B--2---:R-:W-:-:S03]  /*11c0*/  FFMA R25, R28, R20, R25 ;  /* 0x000000141c197223 */ /* 0x004fc60000000019 */
[----:B------:R-:W2:Y:S01]  /*11d0*/  LDG.E R20, desc[UR6][R16.64+-0x10] ;  /* 0xfffff00610147981 */ /* 0x000ea2000c1e1900 */
[----:B---3--:R-:W-:-:S03]  /*11e0*/  FFMA R26, R24, R26, R25 ;  /* 0x0000001a181a7223 */ /* 0x008fc60000000019 */
[----:B------:R-:W4:Y:S04]  /*11f0*/  LDS R25, [R18+-0x30] ;  /* 0xffffd00012197984 */ /* 0x000f280000000800 */
[----:B------:R-:W3:Y:S04]  /*1200*/  LDG.E R24, desc[UR6][R16.64+-0x14] ;  /* 0xffffec0610187981 */ /* 0x000ee8000c1e1900 */
[----:B------:R-:W-:Y:S01]  /*1210*/  LDS R28, [R18] ;  /* 0x00000000121c7984 */ /* 0x000fe20000000800 */
[----:B----4-:R-:W-:-:S03]  /*1220*/  FFMA R27, R23, R25, R26 ;  /* 0x00000019171b7223 */ /* 0x010fc6000000001a */
[----:B------:R-:W4:Y:S04]  /*1230*/  LDG.E R25, desc[UR6][R16.64+-0x18] ;  /* 0xffffe80610197981 */ /* 0x000f28000c1e1900 */
[----:B------:R-:W5:Y:S04]  /*1240*/  LDG.E R23, desc[UR6][R16.64+-0x1c] ;  /* 0xffffe40610177981 */ /* 0x000f68000c1e1900 */
[----:B------:R-:W2:Y:S02]  /*1250*/  LDS R26, [R18+-0x2c] ;  /* 0xffffd400121a7984 */ /* 0x000ea40000000800 */
[----:B--2---:R-:W-:-:S02]  /*1260*/  FFMA R27, R20, R26, R27 ;  /* 0x0000001a141b7223 */ /* 0x004fc4000000001b */
[----:B------:R-:W3:Y:S04]  /*1270*/  LDS R20, [R18+-0x28] ;  /* 0xffffd80012147984 */ /* 0x000ee80000000800 */
[----:B------:R-:W4:Y:S01]  /*1280*/  LDS R26, [R18+-0x24] ;  /* 0xffffdc00121a7984 */ /* 0x000f220000000800 */
[----:B---3--:R-:W-:-:S03]  /*1290*/  FFMA R24, R24, R20, R27 ;  /* 0x0000001418187223 */ /* 0x008fc6000000001b */
[----:B------:R-:W2:Y:S01]  /*12a0*/  LDG.E R20, desc[UR6][R16.64+-0x20] ;  /* 0xffffe00610147981 */ /* 0x000ea2000c1e1900 */
[----:B----4-:R-:W-:-:S03]  /*12b0*/  FFMA R26, R25, R26, R24 ;  /* 0x0000001a191a7223 */ /* 0x010fc60000000018 */
[----:B------:R-:W5:Y:S04]  /*12c0*/  LDS R25, [R18+-0x20] ;  /* 0xffffe00012197984 */ /* 0x000f680000000800 */
[----:B------:R-:W3:Y:S01]  /*12d0*/  LDG.E R24, desc[UR6][R16.64+-0x24] ;  /* 0xffffdc0610187981 */ /* 0x000ee2000c1e1900 */
[----:B-----5:R-:W-:-:S03]  /*12e0*/  FFMA R27, R23, R25, R26 ;  /* 0x00000019171b7223 */ /* 0x020fc6000000001a */
        /* <DEDUP_REMOVED lines=13> */
[----:B------:R-:W5:Y:S01]  /*13c0*/  LDG.E R25, desc[UR6][R16.64+-0x3c] ;  /* 0xffffc40610197981 */ /* 0x000f62000c1e1900 */
[----:B------:R-:W-:Y:S02]  /*13d0*/  IADD3 R22, PT, PT, R22, 0x10, RZ ;  /* 0x0000001016167810 */ /* 0x000fe40007ffe0ff */
[----:B------:R-:W-:Y:S01]  /*13e0*/  IADD3 R13, PT, PT, R13, 0x10, RZ ;  /* 0x000000100d0d7810 */ /* 0x000fe20007ffe0ff */
[----:B------:R-:W2:Y:S01]  /*13f0*/  LDS R26, [R18+-0xc] ;  /* 0xfffff400121a7984 */ /* 0x000ea20000000800 */
[----:B------:R-:W-:Y:S02]  /*1400*/  ISETP.NE.AND P4, PT, R22, RZ, PT ;  /* 0x000000ff1600720c */ /* 0x000fe40003f85270 */
[----:B------:R-:W-:Y:S01]  /*1410*/  IADD3 R19, PT, PT, R19, -0x10, RZ ;  /* 0xfffffff013137810 */ /* 0x000fe20007ffe0ff */
[----:B--2---:R-:W-:-:S02]  /*1420*/  FFMA R27, R20, R26, R27 ;  /* 0x0000001a141b7223 */ /* 0x004fc4000000001b */
[----:B------:R-:W3:Y:S04]  /*1430*/  LDS R20, [R18+-0x8] ;  /* 0xfffff80012147984 */ /* 0x000ee80000000800 */
[----:B------:R0:W4:Y:S02]  /*1440*/  LDS R26, [R18+-0x4] ;  /* 0xfffffc00121a7984 */ /* 0x0001240000000800 */
[----:B0-----:R-:W-:Y:S01]  /*1450*/  IADD3 R18, PT, PT, R18, 0x40, RZ ;  /* 0x0000004012127810 */ /* 0x001fe20007ffe0ff */
[----:B---3--:R-:W-:-:S04]  /*1460*/  FFMA R20, R24, R20, R27 ;  /* 0x0000001418147223 */ /* 0x008fc8000000001b */
[----:B----4-:R-:W-:-:S04]  /*1470*/  FFMA R20, R23, R26, R20 ;  /* 0x0000001a17147223 */ /* 0x010fc80000000014 */
[----:B-----5:R-:W-:Y:S01]  /*1480*/  FFMA R20, R25, R28, R20 ;  /* 0x0000001c19147223 */ /* 0x020fe20000000014 */
[----:B------:R-:W-:Y:S06]  /*1490*/  @P4 BRA `(.L_x_6) ;  /* 0xfffffffc00244947 */ /* 0x000fec000383ffff */
.L_x_5:
[----:B------:R-:W-:Y:S05]  /*14a0*/  @!P1 BRA `(.L_x_7) ;  /* 0x0000000000709947 */ /* 0x000fea0003800000 */
[----:B0-----:R-:W-:-:S05]  /*14b0*/  IADD3 R17, PT, PT, -R13, R4, RZ ;  /* 0x000000040d117210 */ /* 0x001fca0007ffe1ff */
[----:B------:R-:W-:-:S05]  /*14c0*/  IMAD.WIDE R16, R17, 0x4, R14 ;  /* 0x0000000411107825 */ /* 0x000fca00078e020e */
[----:B------:R-:W2:Y:S04]  /*14d0*/  LDG.E R23, desc[UR6][R16.64] ;  /* 0x0000000610177981 */ /* 0x000ea8000c1e1900 */
[----:B------:R-:W3:Y:S04]  /*14e0*/  LDG.E R25, desc[UR6][R16.64+-0x4] ;  /* 0xfffffc0610197981 */ /* 0x000ee8000c1e1900 */
[----:B------:R-:W4:Y:S01]  /*14f0*/  LDG.E R18, desc[UR6][R16.64+-0x8] ;  /* 0xfffff80610127981 */ /* 0x000f22000c1e1900 */
[----:B------:R-:W-:-:S03]  /*1500*/  LEA R19, R13, R5, 0x2 ;  /* 0x000000050d137211 */ /* 0x000fc600078e10ff */
[----:B------:R-:W5:Y:S04]  /*1510*/  LDG.E R22, desc[UR6][R16.64+-0xc] ;  /* 0xfffff40610167981 */ /* 0x000f68000c1e1900 */
[----:B------:R-:W2:Y:S04]  /*1520*/  LDS R24, [R19+0x40] ;  /* 0x0000400013187984 */ /* 0x000ea80000000800 */
[----:B------:R-:W3:Y:S04]  /*1530*/  LDS R26, [R19+0x44] ;  /* 0x00004400131a7984 */ /* 0x000ee80000000800 */
[----:B------:R-:W-:Y:S01]  /*1540*/  LDS R28, [R19+0x5c] ;  /* 0x00005c00131c7984 */ /* 0x000fe20000000800 */
[----:B--2---:R-:W-:-:S03]  /*1550*/  FFMA R24, R23, R24, R20 ;  /* 0x0000001817187223 */ /* 0x004fc60000000014 */
[----:B------:R-:W2:Y:S04]  /*1560*/  LDG.E R20, desc[UR6][R16.64+-0x10] ;  /* 0xfffff00610147981 */ /* 0x000ea8000c1e1900 */
[----:B------:R-:W2:Y:S01]  /*1570*/  LDG.E R23, desc[UR6][R16.64+-0x14] ;  /* 0xffffec0610177981 */ /* 0x000ea2000c1e1900 */
[----:B---3--:R-:W-:-:S03]  /*1580*/  FFMA R27, R25, R26, R24 ;  /* 0x0000001a191b7223 */ /* 0x008fc60000000018 */
[----:B------:R-:W3:Y:S04]  /*1590*/  LDG.E R24, desc[UR6][R16.64+-0x18] ;  /* 0xffffe80610187981 */ /* 0x000ee8000c1e1900 */
[----:B------:R-:W3:Y:S04]  /*15a0*/  LDG.E R25, desc[UR6][R16.64+-0x1c] ;  /* 0xffffe40610197981 */ /* 0x000ee8000c1e1900 */
[----:B------:R-:W4:Y:S02]  /*15b0*/  LDS R26, [R19+0x48] ;  /* 0x00004800131a7984 */ /* 0x000f240000000800 */
[----:B----4-:R-:W-:-:S02]  /*15c0*/  FFMA R27, R18, R26, R27 ;  /* 0x0000001a121b7223 */ /* 0x010fc4000000001b */
[----:B------:R-:W5:Y:S04]  /*15d0*/  LDS R18, [R19+0x4c] ;  /* 0x00004c0013127984 */ /* 0x000f680000000800 */
[----:B------:R-:W2:Y:S01]  /*15e0*/  LDS R26, [R19+0x50] ;  /* 0x00005000131a7984 */ /* 0x000ea20000000800 */
[----:B-----5:R-:W-:-:S03]  /*15f0*/  FFMA R27, R22, R18, R27 ;  /* 0x00000012161b7223 */ /* 0x020fc6000000001b */
[----:B------:R-:W0:Y:S04]  /*1600*/  LDS R18, [R19+0x54] ;  /* 0x0000540013127984 */ /* 0x000e280000000800 */
[----:B------:R-:W3:Y:S01]  /*1610*/  LDS R22, [R19+0x58] ;  /* 0x0000580013167984 */ /* 0x000ee20000000800 */
[----:B------:R-:W-:Y:S01]  /*1620*/  IADD3 R13, PT, PT, R13, 0x8, RZ ;  /* 0x000000080d0d7810 */ /* 0x000fe20007ffe0ff */
[----:B--2---:R-:W-:-:S04]  /*1630*/  FFMA R20, R20, R26, R27 ;  /* 0x0000001a14147223 */ /* 0x004fc8000000001b */
[----:B0-----:R-:W-:-:S04]  /*1640*/  FFMA R23, R23, R18, R20 ;  /* 0x0000001217177223 */ /* 0x001fc80000000014 */
[----:B---3--:R-:W-:-:S04]  /*1650*/  FFMA R22, R24, R22, R23 ;  /* 0x0000001618167223 */ /* 0x008fc80000000017 */
[----:B------:R-:W-:-:S07]  /*1660*/  FFMA R20, R25, R28, R22 ;  /* 0x0000001c19147223 */ /* 0x000fce0000000016 */
.L_x_7:
[----:B0-----:R-:W-:-:S05]  /*1670*/  @P2 IADD3 R17, PT, PT, -R13, R4, RZ ;  /* 0x000000040d112210 */ /* 0x001fca0007ffe1ff */
[----:B------:R-:W-:-:S05]  /*1680*/  @P2 IMAD.WIDE R16, R17, 0x4, R14 ;  /* 0x0000000411102825 */ /* 0x000fca00078e020e */
[----:B------:R-:W2:Y:S04]  /*1690*/  @P2 LDG.E R27, desc[UR6][R16.64] ;  /* 0x00000006101b2981 */ /* 0x000ea8000c1e1900 */
[----:B------:R-:W3:Y:S01]  /*16a0*/  @P2 LDG.E R25, desc[UR6][R16.64+-0x4] ;  /* 0xfffffc0610192981 */ /* 0x000ee2000c1e1900 */
[----:B------:R-:W-:-:S03]  /*16b0*/  @P2 LEA R22, R13, R5, 0x2 ;  /* 0x000000050d162211 */ /* 0x000fc600078e10ff */
[----:B------:R-:W4:Y:S04]  /*16c0*/  @P2 LDG.E R24, desc[UR6][R16.64+-0x8] ;  /* 0xfffff80610182981 */ /* 0x000f28000c1e1900 */
[----:B------:R-:W2:Y:S04]  /*16d0*/  @P2 LDS R18, [R22+0x40] ;  /* 0x0000400016122984 */ /* 0x000ea80000000800 */
[----:B------:R-:W3:Y:S01]  /*16e0*/  @P2 LDS R26, [R22+0x44] ;  /* 0x00004400161a2984 */ /* 0x000ee20000000800 */
[----:B------:R-:W-:-:S03]  /*16f0*/  @P2 IADD3 R13, PT, PT, R13, 0x4, RZ ;  /* 0x000000040d0d2810 */ /* 0x000fc60007ffe0ff */
[----:B------:R0:W5:Y:S01]  /*1700*/  @P2 LDG.E R23, desc[UR6][R16.64+-0xc] ;  /* 0xfffff40610172981 */ /* 0x000162000c1e1900 */
[----:B------:R-:W-:-:S03]  /*1710*/  IADD3 R19, PT, PT, -R13, R4, RZ ;  /* 0x000000040d137210 */ /* 0x000fc60007ffe1ff */
[----:B0-----:R-:W4:Y:S04]  /*1720*/  @P2 LDS R16, [R22+0x48] ;  /* 0x0000480016102984 */ /* 0x001f280000000800 */
[----:B------:R-:W5:Y:S01]  /*1730*/  @P2 LDS R22, [R22+0x4c] ;  /* 0x00004c0016162984 */ /* 0x000f620000000800 */
[----:B--2---:R-:W-:Y:S01]  /*1740*/  @P2 FFMA R28, R27, R18, R20 ;  /* 0x000000121b1c2223 */ /* 0x004fe20000000014 */
[----:B------:R-:W-:-:S05]  /*1750*/  IMAD.WIDE R18, R19, 0x4, R14 ;  /* 0x0000000413127825 */ /* 0x000fca00078e020e */
[----:B------:R-:W2:Y:S01]  /*1760*/  LDG.E R27, desc[UR6][R18.64] ;  /* 0x00000006121b7981 */ /* 0x000ea2000c1e1900 */
[----:B---3--:R-:W-:-:S03]  /*1770*/  @P2 FFMA R29, R25, R26, R28 ;  /* 0x0000001a191d2223 */ /* 0x008fc6000000001c */
[----:B------:R-:W3:Y:S04]  /*1780*/  @P3 LDG.E R25, desc[UR6][R18.64+-0x4] ;  /* 0xfffffc0612193981 */ /* 0x000ee8000c1e1900 */
[----:B------:R-:W3:Y:S01]  /*1790*/  @P3 LDG.E R26, desc[UR6][R18.64+-0x8] ;  /* 0xfffff806121a3981 */ /* 0x000ee2000c1e1900 */
[----:B------:R-:W-:Y:S01]  /*17a0*/  LEA R28, R13, R5, 0x2 ;  /* 0x000000050d1c7211 */ /* 0x000fe200078e10ff */
[----:B----4-:R-:W-:-:S04]  /*17b0*/  @P2 FFMA R29, R24, R16, R29 ;  /* 0x00000010181d2223 */ /* 0x010fc8000000001d */
[----:B------:R-:W2:Y:S04]  /*17c0*/  LDS R16, [R28+0x40] ;  /* 0x000040001c107984 */ /* 0x000ea80000000800 */
[----:B------:R-:W3:Y:S04]  /*17d0*/  @P3 LDS R24, [R28+0x44] ;  /* 0x000044001c183984 */ /* 0x000ee80000000800 */
[----:B------:R-:W0:Y:S01]  /*17e0*/  @P3 LDS R13, [R28+0x48] ;  /* 0x000048001c0d3984 */ /* 0x000e220000000800 */
[----:B-----5:R-:W-:Y:S01]  /*17f0*/  @P2 FFMA R20, R23, R22, R29 ;  /* 0x0000001617142223 */ /* 0x020fe2000000001d */
[----:B------:R-:W-:-:S04]  /*1800*/  IADD3 R7, P4, PT, R2, R7, RZ ;  /* 0x0000000702077210 */ /* 0x000fc80007f9e0ff */
[----:B------:R-:W-:Y:S01]  /*1810*/  IADD3.X R8, PT, PT, R11, R8, RZ, P4, !PT ;  /* 0x000000080b087210 */ /* 0x000fe200027fe4ff */
[----:B--2---:R-:W-:Y:S01]  /*1820*/  FFMA R20, R27, R16, R20 ;  /* 0x000000101b147223 */ /* 0x004fe20000000014 */
[----:B------:R-:W-:-:S03]  /*1830*/  LEA R16, P4, R7, UR8, 0x2 ;  /* 0x0000000807107c11 */ /* 0x000fc6000f8810ff */
[----:B---3--:R-:W-:Y:S01]  /*1840*/  @P3 FFMA R25, R25, R24, R20 ;  /* 0x0000001819193223 */ /* 0x008fe20000000014 */
[----:B------:R-:W-:-:S03]  /*1850*/  LEA.HI.X R17, R7, UR9, R8, 0x2, P4 ;  /* 0x0000000907117c11 */ /* 0x000fc6000a0f1408 */
[----:B0-----:R-:W-:Y:S01]  /*1860*/  @P3 FFMA R20, R26, R13, R25 ;  /* 0x0000000d1a143223 */ /* 0x001fe20000000019 */
[----:B------:R-:W-:Y:S01]  /*1870*/  HFMA2 R7, -RZ, RZ, 0, 0 ;  /* 0x00000000ff077431 */ /* 0x000fe200000001ff */
[----:B------:R-:W-:-:S03]  /*1880*/  MOV R8, R6 ;  /* 0x0000000600087202 */ /* 0x000fc60000000f00 */
[----:B------:R0:W-:Y:S01]  /*1890*/  STG.E desc[UR6][R16.64], R20 ;  /* 0x0000001410007986 */ /* 0x0001e2000c101906 */
[----:B------:R-:W-:Y:S05]  /*18a0*/  @!P0 BRA `(.L_x_8) ;  /* 0x0000000400088947 */ /* 0x000fea0003800000 */
[----:B------:R-:W1:Y:S01]  /*18b0*/  S2R R7, SR_TID.X ;  /* 0x0000000000077919 */ /* 0x000e620000002100 */
[----:B------:R-:W-:Y:S02]  /*18c0*/  IADD3 R8, PT, PT, R12, 0x1, RZ ;  /* 0x000000010c087810 */ /* 0x000fe40007ffe0ff */
[----:B------:R-:W-:Y:S02]  /*18d0*/  MOV R13, R12 ;  /* 0x0000000c000d7202 */ /* 0x000fe40000000f00 */
[----:B------:R-:W-:Y:S02]  /*18e0*/  LOP3.LUT R19, R8, 0xfffffff0, RZ, 0xc0, !PT ;  /* 0xfffffff008137812 */ /* 0x000fe400078ec0ff */
[----:B------:R-:W-:Y:S02]  /*18f0*/  MOV R8, R6 ;  /* 0x0000000600087202 */ /* 0x000fe40000000f00 */
[----:B------:R-:W-:Y:S01]  /*1900*/  IADD3 R19, PT, PT, -R19, RZ, RZ ;  /* 0x000000ff13137210 */ /* 0x000fe20007ffe1ff */
[----:B-1----:R-:W-:-:S05]  /*1910*/  IMAD R7, R7, 0x51, R0 ;  /* 0x0000005107077824 */ /* 0x002fca00078e0200 */
[----:B0-----:R-:W-:Y:S02]  /*1920*/  IADD3 R16, PT, PT, R7, -R4, RZ ;  /* 0x8000000407107210 */ /* 0x001fe40007ffe0ff */
[----:B------:R-:W-:Y:S02]  /*1930*/  MOV R7, RZ ;  /* 0x000000ff00077202 */ /* 0x000fe40000000f00 */
[----:B------:R-:W-:-:S04]  /*1940*/  LEA R16, R16, R3, 0x2 ;  /* 0x0000000310107211 */ /* 0x000fc800078e10ff */
[----:B------:R-:W-:-:S07]  /*1950*/  IADD3 R18, PT, PT, R16, 0x9c, RZ ;  /* 0x0000009c10127810 */ /* 0x000fce0007ffe0ff */
.L_x_9:
[----:B------:R-:W-:Y:S01]  /*1960*/  IMAD.WIDE R16, R13, 0x4, R14 ;  /* 0x000000040d107825 */ /* 0x000fe200078e020e */
[----:B------:R-:W0:Y:S04]  /*1970*/  LDS R25, [R18+-0x3c] ;  /* 0xffffc40012197984 */ /* 0x000e280000000800 */
[----:B------:R-:W0:Y:S04]  /*1980*/  LDG.E R24, desc[UR6][R16.64] ;  /* 0x0000000610187981 */ /* 0x000e28000c1e1900 */
[----:B------:R-:W2:Y:S04]  /*1990*/  LDG.E R27, desc[UR6][R16.64+-0x4] ;  /* 0xfffffc06101b7981 */ /* 0x000ea8000c1e1900 */
[----:B------:R-:W3:Y:S04]  /*19a0*/  LDG.E R23, desc[UR6][R16.64+-0x8] ;  /* 0xfffff80610177981 */ /* 0x000ee8000c1e1900 */
[----:B------:R-:W4:Y:S04]  /*19b0*/  LDG.E R22, desc[UR6][R16.64+-0xc] ;  /* 0xfffff40610167981 */ /* 0x000f28000c1e1900 */
[----:B------:R-:W5:Y:S04]  /*19c0*/  LDG.E R20, desc[UR6][R16.64+-0x10] ;  /* 0xfffff00610147981 */ /* 0x000f68000c1e1900 */
[----:B------:R-:W-:Y:S01]  /*19d0*/  LDS R28, [R18] ;  /* 0x00000000121c7984 */ /* 0x000fe20000000800 */
[----:B0-----:R-:W-:-:S03]  /*19e0*/  FFMA R24, R24, R25, R7 ;  /* 0x0000001918187223 */ /* 0x001fc60000000007 */
[----:B------:R-:W2:Y:S04]  /*19f0*/  LDS R25, [R18+-0x38] ;  /* 0xffffc80012197984 */ /* 0x000ea80000000800 */
[----:B------:R-:W5:Y:S01]  /*1a00*/  LDG.E R7, desc[UR6][R16.64+-0x14] ;  /* 0xffffec0610077981 */ /* 0x000f62000c1e1900 */
[----:B--2---:R-:W-:-:S03]  /*1a10*/  FFMA R26, R27, R25, R24 ;  /* 0x000000191b1a7223 */ /* 0x004fc60000000018 */
[----:B------:R-:W3:Y:S04]  /*1a20*/  LDS R25, [R18+-0x34] ;  /* 0xffffcc0012197984 */ /* 0x000ee80000000800 */
[----:B------:R-:W2:Y:S04]  /*1a30*/  LDG.E R24, desc[UR6][R16.64+-0x18] ;  /* 0xffffe80610187981 */ /* 0x000ea8000c1e1900 */
[----:B------:R-:W-:Y:S01]  /*1a40*/  LDS R27, [R18+-0x18] ;  /* 0xffffe800121b7984 */ /* 0x000fe20000000800 */
[----:B---3--:R-:W-:-:S03]  /*1a50*/  FFMA R25, R23, R25, R26 ;  /* 0x0000001917197223 */ /* 0x008fc6000000001a */
[----:B------:R-:W4:Y:S04]  /*1a60*/  LDS R26, [R18+-0x30] ;  /* 0xffffd000121a7984 */ /* 0x000f280000000800 */
[----:B------:R-:W3:Y:S01]  /*1a70*/  LDG.E R23, desc[UR6][R16.64+-0x1c] ;  /* 0xffffe40610177981 */ /* 0x000ee2000c1e1900 */
[----:B----4-:R-:W-:-:S03]  /*1a80*/  FFMA R25, R22, R26, R25 ;  /* 0x0000001a16197223 */ /* 0x010fc60000000019 */
[----:B------:R-:W5:Y:S04]  /*1a90*/  LDS R26, [R18+-0x2c] ;  /* 0xffffd400121a7984 */ /* 0x000f680000000800 */
[----:B------:R-:W4:Y:S01]  /*1aa0*/  LDG.E R22, desc[UR6][R16.64+-0x20] ;  /* 0xffffe00610167981 */ /* 0x000f22000c1e1900 */
[----:B-----5:R-:W-:-:S03]  /*1ab0*/  FFMA R26, R20, R26, R25 ;  /* 0x0000001a141a7223 */ /* 0x020fc60000000019 */
[----:B------:R-:W5:Y:S04]  /*1ac0*/  LDG.E R20, desc[UR6][R16.64+-0x24] ;  /* 0xffffdc0610147981 */ /* 0x000f68000c1e1900 */
[----:B------:R-:W0:Y:S02]  /*1ad0*/  LDS R25, [R18+-0x28] ;  /* 0xffffd80012197984 */ /* 0x000e240000000800 */
[----:B0-----:R-:W-:Y:S02]  /*1ae0*/  FFMA R7, R7, R25, R26 ;  /* 0x0000001907077223 */ /* 0x001fe4000000001a */
[----:B------:R-:W2:Y:S04]  /*1af0*/  LDS R25, [R18+-0x24] ;  /* 0xffffdc0012197984 */ /* 0x000ea80000000800 */
[----:B------:R-:W-:Y:S01]  /*1b00*/  LDS R26, [R18+-0x1c] ;  /* 0xffffe400121a7984 */ /* 0x000fe20000000800 */
[----:B--2---:R-:W-:-:S03]  /*1b10*/  FFMA R24, R24, R25, R7 ;  /* 0x0000001918187223 */ /* 0x004fc60000000007 */
[----:B------:R-:W3:Y:S04]  /*1b20*/  LDS R25, [R18+-0x20] ;  /* 0xffffe00012197984 */ /* 0x000ee80000000800 */
[----:B------:R-:W2:Y:S01]  /*1b30*/  LDG.E R7, desc[UR6][R16.64+-0x28] ;  /* 0xffffd80610077981 */ /* 0x000ea2000c1e1900 */
[----:B---3--:R-:W-:-:S03]  /*1b40*/  FFMA R25, R23, R25, R24 ;  /* 0x0000001917197223 */ /* 0x008fc60000000018 */
[----:B------:R-:W3:Y:S04]  /*1b50*/  LDG.E R23, desc[UR6][R16.64+-0x2c] ;  /* 0xffffd40610177981 */ /* 0x000ee8000c1e1900 */
[----:B------:R-:W3:Y:S01]  /*1b60*/  LDG.E R24, desc[UR6][R16.64+-0x34] ;  /* 0xffffcc0610187981 */ /* 0x000ee2000c1e1900 */
[----:B----4-:R-:W-:-:S03]  /*1b70*/  FFMA R25, R22, R26, R25 ;  /* 0x0000001a16197223 */ /* 0x010fc60000000019 */
[----:B------:R-:W4:Y:S01]  /*1b80*/  LDG.E R22, desc[UR6][R16.64+-0x30] ;  /* 0xffffd00610167981 */ /* 0x000f22000c1e1900 */
[----:B-----5:R-:W-:-:S03]  /*1b90*/  FFMA R26, R20, R27, R25 ;  /* 0x0000001b141a7223 */ /* 0x020fc60000000019 */
[----:B------:R-:W5:Y:S04]  /*1ba0*/  LDG.E R20, desc[UR6][R16.64+-0x38] ;  /* 0xffffc80610147981 */ /* 0x000f68000c1e1900 */
[----:B------:R-:W5:Y:S04]  /*1bb0*/  LDG.E R25, desc[UR6][R16.64+-0x3c] ;  /* 0xffffc40610197981 */ /* 0x000f68000c1e1900 */
[----:B------:R-:W2:Y:S01]  /*1bc0*/  LDS R27, [R18+-0x14] ;  /* 0xffffec00121b7984 */ /* 0x000ea20000000800 */
[----:B------:R-:W-:-:S04]  /*1bd0*/  IADD3 R19, PT, PT, R19, 0x10, RZ ;  /* 0x0000001013137810 */ /* 0x000fc80007ffe0ff */
[----:B------:R-:W-:Y:S02]  /*1be0*/  ISETP.NE.AND P3, PT, R19, RZ, PT ;  /* 0x000000ff1300720c */ /* 0x000fe40003f65270 */
[----:B------:R-:W-:Y:S02]  /*1bf0*/  IADD3 R8, PT, PT, R8, 0x10, RZ ;  /* 0x0000001008087810 */ /* 0x000fe40007ffe0ff */
[----:B------:R-:W-:Y:S01]  /*1c00*/  IADD3 R13, PT, PT, R13, -0x10, RZ ;  /* 0xfffffff00d0d7810 */ /* 0x000fe20007ffe0ff */
[----:B--2---:R-:W-:Y:S02]  /*1c10*/  FFMA R26, R7, R27, R26 ;  /* 0x0000001b071a7223 */ /* 0x004fe4000000001a */
[----:B------:R-:W3:Y:S04]  /*1c20*/  LDS R7, [R18+-0x10] ;  /* 0xfffff00012077984 */ /* 0x000ee80000000800 */
[----:B------:R-:W4:Y:S01]  /*1c30*/  LDS R27, [R18+-0xc] ;  /* 0xfffff400121b7984 */ /* 0x000f220000000800 */
[----:B---3--:R-:W-:-:S03]  /*1c40*/  FFMA R7, R23, R7, R26 ;  /* 0x0000000717077223 */ /* 0x008fc6000000001a */
[----:B------:R-:W0:Y:S04]  /*1c50*/  LDS R23, [R18+-0x8] ;  /* 0xfffff80012177984 */ /* 0x000e280000000800 */
[----:B------:R1:W5:Y:S02]  /*1c60*/  LDS R26, [R18+-0x4] ;  /* 0xfffffc00121a7984 */ /* 0x0003640000000800 */
[----:B-1----:R-:W-:Y:S01]  /*1c70*/  IADD3 R18, PT, PT, R18, 0x40, RZ ;  /* 0x0000004012127810 */ /* 0x002fe20007ffe0ff */
[----:B----4-:R-:W-:-:S04]  /*1c80*/  FFMA R7, R22, R27, R7 ;  /* 0x0000001b16077223 */ /* 0x010fc80000000007 */
[----:B0-----:R-:W-:-:S04]  /*1c90*/  FFMA R7, R24, R23, R7 ;  /* 0x0000001718077223 */ /* 0x001fc80000000007 */
[----:B-----5:R-:W-:-:S04]  /*1ca0*/  FFMA R20, R20, R26, R7 ;  /* 0x0000001a14147223 */ /* 0x020fc80000000007 */
[----:B------:R-:W-:Y:S01]  /*1cb0*/  FFMA R7, R25, R28, R20 ;  /* 0x0000001c19077223 */ /* 0x000fe20000000014 */
[----:B------:R-:W-:Y:S06]  /*1cc0*/  @P3 BRA `(.L_x_9) ;  /* 0xfffffffc00243947 */ /* 0x000fec000383ffff */
.L_x_8:
[----:B------:R-:W-:Y:S05]  /*1cd0*/  @!P1 BRA `(.L_x_10) ;  /* 0x0000000000709947 */ /* 0x000fea0003800000 */
[----:B0-----:R-:W-:-:S05]  /*1ce0*/  IADD3 R17, PT, PT, -R8, R4, RZ ;  /* 0x0000000408117210 */ /* 0x001fca0007ffe1ff */
[----:B------:R-:W-:-:S05]  /*1cf0*/  IMAD.WIDE R16, R17, 0x4, R14 ;  /* 0x0000000411107825 */ /* 0x000fca00078e020e */
[----:B------:R-:W2:Y:S04]  /*1d00*/  LDG.E R26, desc[UR6][R16.64] ;  /* 0x00000006101a7981 */ /* 0x000ea8000c1e1900 */
[----:B------:R-:W3:Y:S04]  /*1d10*/  LDG.E R25, desc[UR6][R16.64+-0x4] ;  /* 0xfffffc0610197981 */ /* 0x000ee8000c1e1900 */
[----:B------:R-:W4:Y:S04]  /*1d20*/  LDG.E R22, desc[UR6][R16.64+-0x8] ;  /* 0xfffff80610167981 */ /* 0x000f28000c1e1900 */
[----:B------:R-:W5:Y:S04]  /*1d30*/  LDG.E R13, desc[UR6][R16.64+-0xc] ;  /* 0xfffff406100d7981 */ /* 0x000f68000c1e1900 */
[----:B------:R-:W5:Y:S04]  /*1d40*/  LDG.E R20, desc[UR6][R16.64+-0x10] ;  /* 0xfffff00610147981 */ /* 0x000f68000c1e1900 */
[----:B------:R-:W5:Y:S04]  /*1d50*/  LDG.E R19, desc[UR6][R16.64+-0x14] ;  /* 0xffffec0610137981 */ /* 0x000f68000c1e1900 */
[----:B------:R-:W5:Y:S04]  /*1d60*/  LDG.E R18, desc[UR6][R16.64+-0x18] ;  /* 0xffffe80610127981 */ /* 0x000f68000c1e1900 */
[----:B------:R0:W5:Y:S01]  /*1d70*/  LDG.E R23, desc[UR6][R16.64+-0x1c] ;  /* 0xffffe40610177981 */ /* 0x000162000c1e1900 */
[----:B------:R-:W-:-:S02]  /*1d80*/  LEA R24, R8, R5, 0x2 ;  /* 0x0000000508187211 */ /* 0x000fc400078e10ff */
[----:B------:R-:W-:-:S03]  /*1d90*/  IADD3 R8, PT, PT, R8, 0x8, RZ ;  /* 0x0000000808087810 */ /* 0x000fc60007ffe0ff */
[----:B------:R-:W2:Y:S04]  /*1da0*/  LDS R27, [R24+0x60] ;  /* 0x00006000181b7984 */ /* 0x000ea80000000800 */
[----:B0-----:R-:W-:Y:S04]  /*1db0*/  LDS R16, [R24+0x78] ;  /* 0x0000780018107984 */ /* 0x001fe80000000800 */
[----:B------:R-:W-:Y:S01]  /*1dc0*/  LDS R17, [R24+0x7c] ;  /* 0x00007c0018117984 */ /* 0x000fe20000000800 */
[----:B--2---:R-:W-:-:S03]  /*1dd0*/  FFMA R26, R26, R27, R7 ;  /* 0x0000001b1a1a7223 */ /* 0x004fc60000000007 */
[----:B------:R-:W3:Y:S04]  /*1de0*/  LDS R7, [R24+0x64] ;  /* 0x0000640018077984 */ /* 0x000ee80000000800 */
[----:B------:R-:W4:Y:S01]  /*1df0*/  LDS R27, [R24+0x68] ;  /* 0x00006800181b7984 */ /* 0x000f220000000800 */
[----:B---3--:R-:W-:-:S03]  /*1e00*/  FFMA R25, R25, R7, R26 ;  /* 0x0000000719197223 */ /* 0x008fc6000000001a */
[----:B------:R-:W5:Y:S01]  /*1e10*/  LDS R26, [R24+0x6c] ;  /* 0x00006c00181a7984 */ /* 0x000f620000000800 */
[----:B----4-:R-:W-:-:S03]  /*1e20*/  FFMA R22, R22, R27, R25 ;  /* 0x0000001b16167223 */ /* 0x010fc60000000019 */
[----:B------:R-:W0:Y:S04]  /*1e30*/  LDS R7, [R24+0x70] ;  /* 0x0000700018077984 */ /* 0x000e280000000800 */
[----:B------:R-:W1:Y:S01]  /*1e40*/  LDS R25, [R24+0x74] ;  /* 0x0000740018197984 */ /* 0x000e620000000800 */
[----:B-----5:R-:W-:-:S04]  /*1e50*/  FFMA R13, R13, R26, R22 ;  /* 0x0000001a0d0d7223 */ /* 0x020fc80000000016 */
[----:B0-----:R-:W-:-:S04]  /*1e60*/  FFMA R20, R20, R7, R13 ;  /* 0x0000000714147223 */ /* 0x001fc8000000000d */
[----:B-1----:R-:W-:-:S04]  /*1e70*/  FFMA R19, R19, R25, R20 ;  /* 0x0000001913137223 */ /* 0x002fc80000000014 */
[----:B------:R-:W-:-:S04]  /*1e80*/  FFMA R16, R18, R16, R19 ;  /* 0x0000001012107223 */ /* 0x000fc80000000013 */
[----:B------:R-:W-:-:S07]  /*1e90*/  FFMA R7, R23, R17, R16 ;  /* 0x0000001117077223 */ /* 0x000fce0000000010 */
.L_x_10:
[----:B0-----:R-:W-:-:S05]  /*1ea0*/  @P2 IADD3 R17, PT, PT, -R8, R4, RZ ;  /* 0x0000000408112210 */ /* 0x001fca0007ffe1ff */
[----:B------:R-:W-:-:S05]  /*1eb0*/  @P2 IMAD.WIDE R16, R17, 0x4, R14 ;  /* 0x0000000411102825 */ /* 0x000fca00078e020e */
[----:B------:R-:W2:Y:S01]  /*1ec0*/  @P2 LDG.E R22, desc[UR6][R16.64] ;  /* 0x0000000610162981 */ /* 0x000ea2000c1e1900 */
[CC--:B------:R-:W-:Y:S02]  /*1ed0*/  @P2 LEA R26, R8.reuse, R5.reuse, 0x2 ;  /* 0x00000005081a2211 */ /* 0x0c0fe400078e10ff */
[----:B------:R-:W-:Y:S01]  /*1ee0*/  @P2 IADD3 R8, PT, PT, R8, 0x4, RZ ;  /* 0x0000000408082810 */ /* 0x000fe20007ffe0ff */
[----:B------:R-:W3:Y:S01]  /*1ef0*/  @P2 LDG.E R13, desc[UR6][R16.64+-0x4] ;  /* 0xfffffc06100d2981 */ /* 0x000ee2000c1e1900 */
[----:B------:R-:W-:Y:S02]  /*1f00*/  ISETP.NE.AND P3, PT, R21, RZ, PT ;  /* 0x000000ff1500720c */ /* 0x000fe40003f65270 */
[C---:B------:R-:W-:Y:S01]  /*1f10*/  IADD3 R19, PT, PT, -R8.reuse, R4, RZ ;  /* 0x0000000408137210 */ /* 0x040fe20007ffe1ff */
[----:B------:R-:W4:Y:S04]  /*1f20*/  @P2 LDG.E R21, desc[UR6][R16.64+-0x8] ;  /* 0xfffff80610152981 */ /* 0x000f28000c1e1900 */
[----:B------:R-:W-:Y:S01]  /*1f30*/  IMAD.WIDE R18, R19, 0x4, R14 ;  /* 0x0000000413127825 */ /* 0x000fe200078e020e */
[----:B------:R0:W5:Y:S04]  /*1f40*/  @P2 LDG.E R25, desc[UR6][R16.64+-0xc] ;  /* 0xfffff40610192981 */ /* 0x000168000c1e1900 */
[----:B------:R-:W5:Y:S04]  /*1f50*/  LDG.E R24, desc[UR6][R18.64] ;  /* 0x0000000612187981 */ /* 0x000f68000c1e1900 */
[----:B------:R-:W5:Y:S04]  /*1f60*/  @P3 LDG.E R20, desc[UR6][R18.64+-0x4] ;  /* 0xfffffc0612143981 */ /* 0x000f68000c1e1900 */
[----:B------:R2:W5:Y:S01]  /*1f70*/  @P3 LDG.E R23, desc[UR6][R18.64+-0x8] ;  /* 0xfffff80612173981 */ /* 0x000562000c1e1900 */
[----:B------:R-:W-:-:S02]  /*1f80*/  LEA R29, R8, R5, 0x2 ;  /* 0x00000005081d7211 */ /* 0x000fc400078e10ff */
[----:B------:R-:W-:Y:S01]  /*1f90*/  IADD3 R9, P4, PT, R2, R9, RZ ;  /* 0x0000000902097210 */ /* 0x000fe20007f9e0ff */
[----:B0-----:R-:W2:Y:S03]  /*1fa0*/  @P2 LDS R16, [R26+0x60] ;  /* 0x000060001a102984 */ /* 0x001ea60000000800 */
[----:B------:R-:W-:Y:S01]  /*1fb0*/  IADD3.X R10, PT, PT, R11, R10, RZ, P4, !PT ;  /* 0x0000000a0b0a7210 */ /* 0x000fe200027fe4ff */
[----:B------:R-:W3:Y:S04]  /*1fc0*/  @P2 LDS R28, [R26+0x64] ;  /* 0x000064001a1c2984 */ /* 0x000ee80000000800 */
[----:B------:R-:W4:Y:S04]  /*1fd0*/  @P2 LDS R27, [R26+0x68] ;  /* 0x000068001a1b2984 */ /* 0x000f280000000800 */
[----:B------:R-:W5:Y:S04]  /*1fe0*/  @P2 LDS R8, [R26+0x6c] ;  /* 0x00006c001a082984 */ /* 0x000f680000000800 */
[----:B------:R-:W-:Y:S01]  /*1ff0*/  @P3 LDS R17, [R29+0x64] ;  /* 0x000064001d113984 */ /* 0x000fe20000000800 */
[----:B--2---:R-:W-:-:S03]  /*2000*/  @P2 FFMA R18, R22, R16, R7 ;  /* 0x0000001016122223 */ /* 0x004fc60000000007 */
[----:B------:R-:W0:Y:S01]  /*2010*/  LDS R22, [R29+0x60] ;  /* 0x000060001d167984 */ /* 0x000e220000000800 */
[----:B---3--:R-:W-:Y:S01]  /*2020*/  @P2 FFMA R28, R13, R28, R18 ;  /* 0x0000001c0d1c2223 */ /* 0x008fe20000000012 */
[----:B------:R-:W-:Y:S02]  /*2030*/  HFMA2 R13, -RZ, RZ, 0, 0 ;  /* 0x00000000ff0d7431 */ /* 0x000fe400000001ff */
[----:B------:R-:W1:Y:S01]  /*2040*/  @P3 LDS R16, [R29+0x68] ;  /* 0x000068001d103984 */ /* 0x000e620000000800 */
[----:B----4-:R-:W-:-:S04]  /*2050*/  @P2 FFMA R28, R21, R27, R28 ;  /* 0x0000001b151c2223 */ /* 0x010fc8000000001c */
[----:B-----5:R-:W-:Y:S01]  /*2060*/  @P2 FFMA R7, R25, R8, R28 ;  /* 0x0000000819072223 */ /* 0x020fe2000000001c */
[----:B------:R-:W-:-:S04]  /*2070*/  LEA R8, P4, R9, UR8, 0x2 ;  /* 0x0000000809087c11 */ /* 0x000fc8000f8810ff */
[----:B------:R-:W-:Y:S02]  /*2080*/  LEA.HI.X R9, R9, UR9, R10, 0x2, P4 ;  /* 0x0000000909097c11 */ /* 0x000fe4000a0f140a */
[----:B------:R-:W-:Y:S01]  /*2090*/  MOV R10, R6 ;  /* 0x00000006000a7202 */ /* 0x000fe20000000f00 */
[----:B0-----:R-:W-:Y:S01]  /*20a0*/  FFMA R19, R24, R22, R7 ;  /* 0x0000001618137223 */ /* 0x001fe20000000007 */
[----:B------:R-:W-:-:S03]  /*20b0*/  IADD3 R7, PT, PT, R12, 0x1, RZ ;  /* 0x000000010c077810 */ /* 0x000fc60007ffe0ff */
[----:B------:R-:W-:-:S04]  /*20c0*/  @P3 FFMA R20, R20, R17, R19 ;  /* 0x0000001114143223 */ /* 0x000fc80000000013 */
[----:B-1----:R-:W-:-:S05]  /*20d0*/  @P3 FFMA R19, R23, R16, R20 ;  /* 0x0000001017133223 */ /* 0x002fca0000000014 */
[----:B------:R0:W-:Y:S01]  /*20e0*/  STG.E desc[UR6][R8.64], R19 ;  /* 0x0000001308007986 */ /* 0x0001e2000c101906 */
[----:B------:R-:W-:Y:S05]  /*20f0*/  @!P0 BRA `(.L_x_11) ;  /* 0x0000000400048947 */ /* 0x000fea0003800000 */
[----:B0-----:R-:W0:Y:S01]  /*2100*/  S2R R9, SR_TID.X ;  /* 0x0000000000097919 */ /* 0x001e220000002100 */
[----:B------:R-:W-:Y:S02]  /*2110*/  LOP3.LUT R18, R7, 0xfffffff0, RZ, 0xc0, !PT ;  /* 0xfffffff007127812 */ /* 0x000fe400078ec0ff */
[----:B------:R-:W-:Y:S02]  /*2120*/  MOV R13, RZ ;  /* 0x000000ff000d7202 */ /* 0x000fe40000000f00 */
[----:B------:R-:W-:Y:S02]  /*2130*/  MOV R17, R12 ;  /* 0x0000000c00117202 */ /* 0x000fe40000000f00 */
[----:B------:R-:W-:Y:S02]  /*2140*/  MOV R10, R6 ;  /* 0x00000006000a7202 */ /* 0x000fe40000000f00 */
[----:B------:R-:W-:Y:S01]  /*2150*/  IADD3 R18, PT, PT, -R18, RZ, RZ ;  /* 0x000000ff12127210 */ /* 0x000fe20007ffe1ff */
[----:B0-----:R-:W-:-:S05]  /*2160*/  IMAD R9, R9, 0x51, R0 ;  /* 0x0000005109097824 */ /* 0x001fca00078e0200 */
[----:B------:R-:W-:-:S04]  /*2170*/  IADD3 R8, PT, PT, R9, -R4, RZ ;  /* 0x8000000409087210 */ /* 0x000fc80007ffe0ff */
[----:B------:R-:W-:-:S04]  /*2180*/  LEA R8, R8, R3, 0x2 ;  /* 0x0000000308087211 */ /* 0x000fc800078e10ff */
[----:B------:R-:W-:-:S07]  /*2190*/  IADD3 R16, PT, PT, R8, 0xbc, RZ ;  /* 0x000000bc08107810 */ /* 0x000fce0007ffe0ff */
.L_x_12:
[----:B------:R-:W-:Y:S01]  /*21a0*/  IMAD.WIDE R8, R17, 0x4, R14 ;  /* 0x0000000411087825 */ /* 0x000fe200078e020e */
[----:B------:R-:W0:Y:S04]  /*21b0*/  LDS R21, [R16+-0x3c] ;  /* 0xffffc40010157984 */ /* 0x000e280000000800 */
[----:B------:R-:W0:Y:S04]  /*21c0*/  LDG.E R26, desc[UR6][R8.64] ;  /* 0x00000006081a7981 */ /* 0x000e28000c1e1900 */
[----:B------:R-:W2:Y:S04]  /*21d0*/  LDG.E R25, desc[UR6][R8.64+-0x4] ;  /* 0xfffffc0608197981 */ /* 0x000ea8000c1e1900 */
[----:B------:R-:W3:Y:S04]  /*21e0*/  LDG.E R24, desc[UR6][R8.64+-0x8] ;  /* 0xfffff80608187981 */ /* 0x000ee8000c1e1900 */
[----:B------:R-:W4:Y:S04]  /*21f0*/  LDG.E R23, desc[UR6][R8.64+-0xc] ;  /* 0xfffff40608177981 */ /* 0x000f28000c1e1900 */
[----:B------:R-:W5:Y:S04]  /*2200*/  LDG.E R22, desc[UR6][R8.64+-0x10] ;  /* 0xfffff00608167981 */ /* 0x000f68000c1e1900 */
[----:B------:R-:W5:Y:S04]  /*2210*/  LDG.E R20, desc[UR6][R8.64+-0x14] ;  /* 0xffffec0608147981 */ /* 0x000f68000c1e1900 */
[----:B------:R-:W5:Y:S04]  /*2220*/  LDG.E R19, desc[UR6][R8.64+-0x18] ;  /* 0xffffe80608137981 */ /* 0x000f68000c1e1900 */
[----:B------:R-:W-:Y:S01]  /*2230*/  LDS R27, [R16+-0x2c] ;  /* 0xffffd400101b7984 */ /* 0x000fe20000000800 */
[----:B0-----:R-:W-:-:S03]  /*2240*/  FFMA R26, R26, R21, R13 ;  /* 0x000000151a1a7223 */ /* 0x001fc6000000000d */
[----:B------:R-:W5:Y:S04]  /*2250*/  LDG.E R21, desc[UR6][R8.64+-0x1c] ;  /* 0xffffe40608157981 */ /* 0x000f68000c1e1900 */
[----:B------:R-:W2:Y:S02]  /*2260*/  LDS R13, [R16+-0x38] ;  /* 0xffffc800100d7984 */ /* 0x000ea40000000800 */
[----:B--2---:R-:W-:Y:S02]  /*2270*/  FFMA R13, R25, R13, R26 ;  /* 0x0000000d190d7223 */ /* 0x004fe4000000001a */
[----:B------:R-:W3:Y:S04]  /*2280*/  LDS R25, [R16+-0x34] ;  /* 0xffffcc0010197984 */ /* 0x000ee80000000800 */
[----:B------:R-:W4:Y:S01]  /*2290*/  LDS R26, [R16+-0x30] ;  /* 0xffffd000101a7984 */ /* 0x000f220000000800 */
[----:B---3--:R-:W-:-:S03]  /*22a0*/  FFMA R24, R24, R25, R13 ;  /* 0x0000001918187223 */ /* 0x008fc6000000000d */
[----:B------:R-:W2:Y:S01]  /*22b0*/  LDG.E R13, desc[UR6][R8.64+-0x20] ;  /* 0xffffe006080d7981 */ /* 0x000ea2000c1e1900 */
[----:B----4-:R-:W-:-:S03]  /*22c0*/  FFMA R25, R23, R26, R24 ;  /* 0x0000001a17197223 */ /* 0x010fc60000000018 */
[----:B------:R-:W0:Y:S04]  /*22d0*/  LDS R24, [R16+-0x28] ;  /* 0xffffd80010187984 */ /* 0x000e280000000800 */
[----:B------:R-:W3:Y:S01]  /*22e0*/  LDG.E R23, desc[UR6][R8.64+-0x24] ;  /* 0xffffdc0608177981 */ /* 0x000ee2000c1e1900 */
[----:B-----5:R-:W-:-:S03]  /*22f0*/  FFMA R25, R22, R27, R25 ;  /* 0x0000001b16197223 */ /* 0x020fc60000000019 */
[----:B------:R-:W1:Y:S04]  /*2300*/  LDS R26, [R16+-0x24] ;  /* 0xffffdc00101a7984 */ /* 0x000e680000000800 */
[----:B------:R-:W4:Y:S04]  /*2310*/  LDG.E R22, desc[UR6][R8.64+-0x28] ;  /* 0xffffd80608167981 */ /* 0x000f28000c1e1900 */
[----:B------:R-:W-:Y:S01]  /*2320*/  LDS R27, [R16+-0x1c] ;  /* 0xffffe400101b7984 */ /* 0x000fe20000000800 */
[----:B0-----:R-:W-:-:S03]  /*2330*/  FFMA R24, R20, R24, R25 ;  /* 0x0000001814187223 */ /* 0x001fc60000000019 */
[----:B------:R-:W0:Y:S04]  /*2340*/  LDS R25, [R16+-0x20] ;  /* 0xffffe00010197984 */ /* 0x000e280000000800 */
[----:B------:R-:W5:Y:S01]  /*2350*/  LDG.E R20, desc[UR6][R8.64+-0x2c] ;  /* 0xffffd40608147981 */ /* 0x000f62000c1e1900 */
[----:B-1----:R-:W-:-:S03]  /*2360*/  FFMA R26, R19, R26, R24 ;  /* 0x0000001a131a7223 */ /* 0x002fc60000000018 */
[----:B------:R-:W5:Y:S04]  /*2370*/  LDG.E R19, desc[UR6][R8.64+-0x30] ;  /* 0xffffd00608137981 */ /* 0x000f68000c1e1900 */
[----:B------:R-:W5:Y:S01]  /*2380*/  LDG.E R24, desc[UR6][R8.64+-0x34] ;  /* 0xffffcc0608187981 */ /* 0x000f62000c1e1900 */
[----:B0-----:R-:W-:-:S03]  /*2390*/  FFMA R26, R21, R25, R26 ;  /* 0x00000019151a7223 */ /* 0x001fc6000000001a */
[----:B------:R-:W5:Y:S04]  /*23a0*/  LDG.E R21, desc[UR6][R8.64+-0x38] ;  /* 0xffffc80608157981 */ /* 0x000f68000c1e1900 */
[----:B------:R0:W5:Y:S01]  /*23b0*/  LDG.E R25, desc[UR6][R8.64+-0x3c] ;  /* 0xffffc40608197981 */ /* 0x000162000c1e1900 */
[----:B------:R-:W-:Y:S02]  /*23c0*/  IADD3 R18, PT, PT, R18, 0x10, RZ ;  /* 0x0000001012127810 */ /* 0x000fe40007ffe0ff */
[----:B------:R-:W-:Y:S02]  /*23d0*/  IADD3 R10, PT, PT, R10, 0x10, RZ ;  /* 0x000000100a0a7810 */ /* 0x000fe40007ffe0ff */
[----:B------:R-:W-:Y:S02]  /*23e0*/  ISETP.NE.AND P4, PT, R18, RZ, PT ;  /* 0x000000ff1200720c */ /* 0x000fe40003f85270 */
[----:B------:R-:W-:Y:S01]  /*23f0*/  IADD3 R17, PT, PT, R17, -0x10, RZ ;  /* 0xfffffff011117810 */ /* 0x000fe20007ffe0ff */
[----:B0-----:R-:W-:Y:S01]  /*2400*/  LDS R8, [R16] ;  /* 0x0000000010087984 */ /* 0x001fe20000000800 */
[----:B--2---:R-:W-:-:S03]  /*2410*/  FFMA R26, R13, R27, R26 ;  /* 0x0000001b0d1a7223 */ /* 0x004fc6000000001a */
[----:B------:R-:W3:Y:S04]  /*2420*/  LDS R13, [R16+-0x18] ;  /* 0xffffe800100d7984 */ /* 0x000ee80000000800 */
[----:B------:R-:W4:Y:S01]  /*2430*/  LDS R27, [R16+-0x14] ;  /* 0xffffec00101b7984 */ /* 0x000f220000000800 */
[----:B---3--:R-:W-:-:S03]  /*2440*/  FFMA R13, R23, R13, R26 ;  /* 0x0000000d170d7223 */ /* 0x008fc6000000001a */
[----:B------:R-:W5:Y:S01]  /*2450*/  LDS R23, [R16+-0x10] ;  /* 0xfffff00010177984 */ /* 0x000f620000000800 */
[----:B----4-:R-:W-:-:S03]  /*2460*/  FFMA R13, R22, R27, R13 ;  /* 0x0000001b160d7223 */ /* 0x010fc6000000000d */
[----:B------:R-:W0:Y:S04]  /*2470*/  LDS R26, [R16+-0xc] ;  /* 0xfffff400101a7984 */ /* 0x000e280000000800 */
[----:B------:R-:W1:Y:S04]  /*2480*/  LDS R22, [R16+-0x8] ;  /* 0xfffff80010167984 */ /* 0x000e680000000800 */
[----:B------:R2:W3:Y:S02]  /*2490*/  LDS R27, [R16+-0x4] ;  /* 0xfffffc00101b7984 */ /* 0x0004e40000000800 */
[----:B--2---:R-:W-:Y:S01]  /*24a0*/  IADD3 R16, PT, PT, R16, 0x40, RZ ;  /* 0x0000004010107810 */ /* 0x004fe20007ffe0ff */
[----:B-----5:R-:W-:-:S04]  /*24b0*/  FFMA R20, R20, R23, R13 ;  /* 0x0000001714147223 */ /* 0x020fc8000000000d */
[----:B0-----:R-:W-:-:S04]  /*24c0*/  FFMA R19, R19, R26, R20 ;  /* 0x0000001a13137223 */ /* 0x001fc80000000014 */
[----:B-1----:R-:W-:-:S04]  /*24d0*/  FFMA R22, R24, R22, R19 ;  /* 0x0000001618167223 */ /* 0x002fc80000000013 */
[----:B---3--:R-:W-:-:S04]  /*24e0*/  FFMA R22, R21, R27, R22 ;  /* 0x0000001b15167223 */ /* 0x008fc80000000016 */
[----:B------:R-:W-:Y:S01]  /*24f0*/  FFMA R13, R25, R8, R22 ;  /* 0x00000008190d7223 */ /* 0x000fe20000000016 */
[----:B------:R-:W-:Y:S06]  /*2500*/  @P4 BRA `(.L_x_12) ;  /* 0xfffffffc00244947 */ /* 0x000fec000383ffff */
.L_x_11:
        /* <DEDUP_REMOVED lines=14> */
[----:B------:R-:W3:Y:S04]  /*25f0*/  LDS R27, [R24+0x84] ;  /* 0x00008400181b7984 */ /* 0x000ee80000000800 */
[----:B------:R-:W4:Y:S04]  /*2600*/  LDS R23, [R24+0x88] ;  /* 0x0000880018177984 */ /* 0x000f280000000800 */
[----:B0-----:R-:W-:Y:S01]  /*2610*/  LDS R8, [R24+0x9c] ;  /* 0x00009c0018087984 */ /* 0x001fe20000000800 */
[----:B--2---:R-:W-:-:S03]  /*2620*/  FFMA R25, R26, R25, R13 ;  /* 0x000000191a197223 */ /* 0x004fc6000000000d */
[----:B------:R-:W5:Y:S01]  /*2630*/  LDS R13, [R24+0x8c] ;  /* 0x00008c00180d7984 */ /* 0x000f620000000800 */
[----:B---3--:R-:W-:-:S03]  /*2640*/  FFMA R25, R22, R27, R25 ;  /* 0x0000001b16197223 */ /* 0x008fc60000000019 */
[----:B------:R-:W0:Y:S01]  /*2650*/  LDS R26, [R24+0x90] ;  /* 0x00009000181a7984 */ /* 0x000e220000000800 */
[----:B----4-:R-:W-:-:S03]  /*2660*/  FFMA R23, R16, R23, R25 ;  /* 0x0000001710177223 */ /* 0x010fc60000000019 */
[----:B------:R-:W1:Y:S04]  /*2670*/  LDS R27, [R24+0x94] ;  /* 0x00009400181b7984 */ /* 0x000e680000000800 */
[----:B------:R-:W2:Y:S01]  /*2680*/  LDS R22, [R24+0x98] ;  /* 0x0000980018167984 */ /* 0x000ea20000000800 */
[----:B-----5:R-:W-:-:S04]  /*2690*/  FFMA R20, R20, R13, R23 ;  /* 0x0000000d14147223 */ /* 0x020fc80000000017 */
[----:B0-----:R-:W-:-:S04]  /*26a0*/  FFMA R19, R19, R26, R20 ;  /* 0x0000001a13137223 */ /* 0x001fc80000000014 */
[----:B-1----:R-:W-:-:S04]  /*26b0*/  FFMA R18, R18, R27, R19 ;  /* 0x0000001b12127223 */ /* 0x002fc80000000013 */
[----:B--2---:R-:W-:-:S04]  /*26c0*/  FFMA R18, R17, R22, R18 ;  /* 0x0000001611127223 */ /* 0x004fc80000000012 */
[----:B------:R-:W-:-:S07]  /*26d0*/  FFMA R13, R21, R8, R18 ;  /* 0x00000008150d7223 */ /* 0x000fce0000000012 */
.L_x_13:
[CC--:B------:R-:W-:Y:S01]  /*26e0*/  @P2 IADD3 R17, PT, PT, -R10.reuse, R4.reuse, RZ ;  /* 0x000000040a112210 */ /* 0x0c0fe20007ffe1ff */
[----:B------:R-:W1:Y:S04]  /*26f0*/  LDCU UR4, c[0x0][0x3a4] ;  /* 0x00007480ff0477ac */ /* 0x000e680008000800 */
[----:B------:R-:W-:Y:S01]  /*2700*/  @P2 IMAD.WIDE R16, R17, 0x4, R14 ;  /* 0x0000000411102825 */ /* 0x000fe200078e020e */
[C---:B------:R-:W-:Y:S02]  /*2710*/  @P2 LEA R28, R10.reuse, R5, 0x2 ;  /* 0x000000050a1c2211 */ /* 0x040fe400078e10ff */
[----:B------:R-:W-:Y:S02]  /*2720*/  @P2 IADD3 R10, PT, PT, R10, 0x4, RZ ;  /* 0x000000040a0a2810 */ /* 0x000fe40007ffe0ff */
[----:B------:R-:W2:Y:S02]  /*2730*/  @P2 LDG.E R22, desc[UR6][R16.64] ;  /* 0x0000000610162981 */ /* 0x000ea4000c1e1900 */
[----:B0-----:R-:W-:-:S02]  /*2740*/  IADD3 R9, PT, PT, -R10, R4, RZ ;  /* 0x000000040a097210 */ /* 0x001fc40007ffe1ff */
[----:B------:R-:W3:Y:S04]  /*2750*/  @P2 LDG.E R20, desc[UR6][R16.64+-0x4] ;  /* 0xfffffc0610142981 */ /* 0x000ee8000c1e1900 */
[----:B------:R-:W4:Y:S01]  /*2760*/  @P2 LDG.E R19, desc[UR6][R16.64+-0x8] ;  /* 0xfffff80610132981 */ /* 0x000f22000c1e1900 */
[----:B------:R-:W-:-:S03]  /*2770*/  IMAD.WIDE R8, R9, 0x4, R14 ;  /* 0x0000000409087825 */ /* 0x000fc600078e020e */
[----:B------:R-:W5:Y:S04]  /*2780*/  @P2 LDG.E R23, desc[UR6][R16.64+-0xc] ;  /* 0xfffff40610172981 */ /* 0x000f68000c1e1900 */
[----:B------:R-:W5:Y:S04]  /*2790*/  LDG.E R24, desc[UR6][R8.64] ;  /* 0x0000000608187981 */ /* 0x000f68000c1e1900 */
[----:B------:R-:W5:Y:S04]  /*27a0*/  @P3 LDG.E R18, desc[UR6][R8.64+-0x4] ;  /* 0xfffffc0608123981 */ /* 0x000f68000c1e1900 */
[----:B------:R0:W5:Y:S01]  /*27b0*/  @P3 LDG.E R21, desc[UR6][R8.64+-0x8] ;  /* 0xfffff80608153981 */ /* 0x000162000c1e1900 */
[----:B------:R-:W-:Y:S01]  /*27c0*/  LEA R29, R10, R5, 0x2 ;  /* 0x000000050a1d7211 */ /* 0x000fe200078e10ff */
[----:B-1----:R-:W-:-:S02]  /*27d0*/  USHF.L.U32 UR5, UR4, 0x5, URZ ;  /* 0x0000000504057899 */ /* 0x002fc400080006ff */
[----:B------:R-:W-:Y:S02]  /*27e0*/  @P2 LDS R25, [R28+0x84] ;  /* 0x000084001c192984 */ /* 0x000fe40000000800 */
[----:B------:R-:W-:Y:S02]  /*27f0*/  USHF.R.S32.HI UR10, URZ, 0x1f, UR5 ;  /* 0x0000001fff0a7899 */ /* 0x000fe40008011405 */
[----:B------:R-:W-:Y:S01]  /*2800*/  @P2 LDS R26, [R28+0x88] ;  /* 0x000088001c1a2984 */ /* 0x000fe20000000800 */
[----:B0-----:R-:W-:-:S03]  /*2810*/  IADD3 R9, P4, PT, R2, UR5, RZ ;  /* 0x0000000502097c10 */ /* 0x001fc6000ff9e0ff */
[----:B------:R-:W2:Y:S01]  /*2820*/  @P2 LDS R8, [R28+0x80] ;  /* 0x000080001c082984 */ /* 0x000ea20000000800 */
[----:B------:R-:W-:-:S03]  /*2830*/  IADD3.X R16, PT, PT, R11, UR10, RZ, P4, !PT ;  /* 0x0000000a0b107c10 */ /* 0x000fc6000a7fe4ff */
[----:B------:R-:W5:Y:S04]  /*2840*/  @P2 LDS R28, [R28+0x8c] ;  /* 0x00008c001c1c2984 */ /* 0x000f680000000800 */
[----:B------:R-:W0:Y:S04]  /*2850*/  LDS R27, [R29+0x80] ;  /* 0x000080001d1b7984 */ /* 0x000e280000000800 */
[----:B------:R-:W1:Y:S04]  /*2860*/  @P3 LDS R17, [R29+0x84] ;  /* 0x000084001d113984 */ /* 0x000e680000000800 */
[----:B------:R-:W1:Y:S01]  /*2870*/  @P3 LDS R10, [R29+0x88] ;  /* 0x000088001d0a3984 */ /* 0x000e620000000800 */
[----:B--2---:R-:W-:Y:S01]  /*2880*/  @P2 FFMA R22, R22, R8, R13 ;  /* 0x0000000816162223 */ /* 0x004fe2000000000d */
[----:B------:R-:W-:-:S03]  /*2890*/  LEA R8, P4, R9, UR8, 0x2 ;  /* 0x0000000809087c11 */ /* 0x000fc6000f8810ff */
[----:B---3--:R-:W-:Y:S01]  /*28a0*/  @P2 FFMA R20, R20, R25, R22 ;  /* 0x0000001914142223 */ /* 0x008fe20000000016 */
[----:B------:R-:W-:-:S03]  /*28b0*/  LEA.HI.X R9, R9, UR9, R16, 0x2, P4 ;  /* 0x0000000909097c11 */ /* 0x000fc6000a0f1410 */
[----:B----4-:R-:W-:-:S04]  /*28c0*/  @P2 FFMA R20, R19, R26, R20 ;  /* 0x0000001a13142223 */ /* 0x010fc80000000014 */
[----:B-----5:R-:W-:-:S04]  /*28d0*/  @P2 FFMA R13, R23, R28, R20 ;  /* 0x0000001c170d2223 */ /* 0x020fc80000000014 */
[----:B0-----:R-:W-:Y:S01]  /*28e0*/  FFMA R27, R24, R27, R13 ;  /* 0x0000001b181b7223 */ /* 0x001fe2000000000d */
[----:B------:R-:W-:-:S03]  /*28f0*/  HFMA2 R13, -RZ, RZ, 0, 0 ;  /* 0x00000000ff0d7431 */ /* 0x000fc600000001ff */
[----:B-1----:R-:W-:-:S04]  /*2900*/  @P3 FFMA R18, R18, R17, R27 ;  /* 0x0000001112123223 */ /* 0x002fc8000000001b */
[----:B------:R-:W-:Y:S01]  /*2910*/  @P3 FFMA R27, R21, R10, R18 ;  /* 0x0000000a151b3223 */ /* 0x000fe20000000012 */
[----:B------:R-:W-:-:S04]  /*2920*/  MOV R10, R6 ;  /* 0x00000006000a7202 */ /* 0x000fc80000000f00 */
        /* <DEDUP_REMOVED lines=12> */
.L_x_15:
        /* <DEDUP_REMOVED lines=55> */
.L_x_14:
        /* <DEDUP_REMOVED lines=29> */
.L_x_16:
[----:B------:R-:W-:-:S05]  /*2f30*/  @P2 IADD3 R17, PT, PT, -R10, R4, RZ ;  /* 0x000000040a112210 */ /* 0x000fca0007ffe1ff */
[--C-:B------:R-:W-:Y:S01]  /*2f40*/  @P2 IMAD.WIDE R16, R17, 0x4, R14.reuse ;  /* 0x0000000411102825 */ /* 0x100fe200078e020e */
[C---:B------:R-:W-:Y:S02]  /*2f50*/  @P2 LEA R28, R10.reuse, R5, 0x2 ;  /* 0x000000050a1c2211 */ /* 0x040fe400078e10ff */
[----:B------:R-:W-:Y:S02]  /*2f60*/  @P2 IADD3 R10, PT, PT, R10, 0x4, RZ ;  /* 0x000000040a0a2810 */ /* 0x000fe40007ffe0ff */
[----:B------:R-:W2:Y:S02]  /*2f70*/  @P2 LDG.E R22, desc[UR6][R16.64] ;  /* 0x0000000610162981 */ /* 0x000ea4000c1e1900 */
[----:B0-----:R-:W-:Y:S02]  /*2f80*/  IADD3 R9, PT, PT, -R10, R4, RZ ;  /* 0x000000040a097210 */ /* 0x001fe40007ffe1ff */
        /* <DEDUP_REMOVED lines=8> */
[----:B------:R-:W-:-:S02]  /*3010*/  UIMAD UR5, UR4, 0x28, URZ ;  /* 0x00000028040578a4 */ /* 0x000fc4000f8e02ff */
        /* <DEDUP_REMOVED lines=33> */
.L_x_18:
        /* <DEDUP_REMOVED lines=55> */
.L_x_17:
[----:B------:R-:W-:Y:S05]  /*35a0*/  @!P1 BRA `(.L_x_19) ;  /* 0x0000000000749947 */ /* 0x000fea0003800000 */
[----:B0-----:R-:W-:-:S05]  /*35b0*/  IADD3 R9, PT, PT, -R10, R4, RZ ;  /* 0x000000040a097210 */ /* 0x001fca0007ffe1ff */
[----:B------:R-:W-:-:S06]  /*35c0*/  IMAD.WIDE R26, R9, 0x4, R14 ;  /* 0x00000004091a7825 */ /* 0x000fcc00078e020e */
[----:B------:R0:W2:Y:S01]  /*35d0*/  LDG.E R26, desc[UR6][R26.64] ;  /* 0x000000061a1a7981 */ /* 0x0000a2000c1e1900 */
[----:B------:R-:W-:-:S05]  /*35e0*/  IMAD.WIDE R8, R9, 0x4, R14 ;  /* 0x0000000409087825 */ /* 0x000fca00078e020e */
        /* <DEDUP_REMOVED lines=10> */
[----:B0-----:R-:W3:Y:S04]  /*3690*/  LDS R27, [R24+0xc4] ;  /* 0x0000c400181b7984 */ /* 0x001ee80000000800 */
[----:B------:R-:W4:Y:S04]  /*36a0*/  LDS R23, [R24+0xc8] ;  /* 0x0000c80018177984 */ /* 0x000f280000000800 */
[----:B-1----:R-:W-:Y:S01]  /*36b0*/  LDS R8, [R24+0xdc] ;  /* 0x0000dc0018087984 */ /* 0x002fe20000000800 */
[----:B--2---:R-:W-:-:S03]  /*36c0*/  FFMA R25, R26, R25, R13 ;  /* 0x000000191a197223 */ /* 0x004fc6000000000d */
[----:B------:R-:W5:Y:S04]  /*36d0*/  LDS R13, [R24+0xcc] ;  /* 0x0000cc00180d7984 */ /* 0x000f680000000800 */
[----:B------:R-:W0:Y:S01]  /*36e0*/  LDS R26, [R24+0xd0] ;  /* 0x0000d000181a7984 */ /* 0x000e220000000800 */
[----:B---3--:R-:W-:-:S03]  /*36f0*/  FFMA R25, R22, R27, R25 ;  /* 0x0000001b16197223 */ /* 0x008fc60000000019 */
[----:B------:R-:W1:Y:S01]  /*3700*/  LDS R27, [R24+0xd4] ;  /* 0x0000d400181b7984 */ /* 0x000e620000000800 */
[----:B----4-:R-:W-:-:S03]  /*3710*/  FFMA R23, R16, R23, R25 ;  /* 0x0000001710177223 */ /* 0x010fc60000000019 */
[----:B------:R-:W2:Y:S01]  /*3720*/  LDS R22, [R24+0xd8] ;  /* 0x0000d80018167984 */ /* 0x000ea20000000800 */
[----:B-----5:R-:W-:-:S04]  /*3730*/  FFMA R20, R20, R13, R23 ;  /* 0x0000000d14147223 */ /* 0x020fc80000000017 */
[----:B0-----:R-:W-:-:S04]  /*3740*/  FFMA R19, R19, R26, R20 ;  /* 0x0000001a13137223 */ /* 0x001fc80000000014 */
[----:B-1----:R-:W-:-:S04]  /*3750*/  FFMA R18, R18, R27, R19 ;  /* 0x0000001b12127223 */ /* 0x002fc80000000013 */
[----:B--2---:R-:W-:-:S04]  /*3760*/  FFMA R18, R17, R22, R18 ;  /* 0x0000001611127223 */ /* 0x004fc80000000012 */
[----:B------:R-:W-:-:S07]  /*3770*/  FFMA R13, R21, R8, R18 ;  /* 0x00000008150d7223 */ /* 0x000fce0000000012 */
.L_x_19:
        /* <DEDUP_REMOVED lines=48> */
.L_x_21:
        /* <DEDUP_REMOVED lines=55> */
.L_x_20:
        /* <DEDUP_REMOVED lines=29> */
.L_x_22:
        /* <DEDUP_REMOVED lines=28> */
[----:B------:R-:W-:Y:S01]  /*4180*/  LEA.HI.X R9, R9, UR9, R16, 0x2, P4 ;  /* 0x0000000909097c11 */ /* 0x000fe2000a0f1410 */
[----:B------:R-:W-:Y:S02]  /*4190*/  HFMA2 R22, -RZ, RZ, 0, 0 ;  /* 0x00000000ff167431 */ /* 0x000fe400000001ff */
[----:B----4-:R-:W-:-:S04]  /*41a0*/  @P2 FFMA R20, R19, R26, R20 ;  /* 0x0000001a13142223 */ /* 0x010fc80000000014 */
[----:B-----5:R-:W-:-:S04]  /*41b0*/  @P2 FFMA R13, R23, R28, R20 ;  /* 0x0000001c170d2223 */ /* 0x020fc80000000014 */
[----:B0-----:R-:W-:-:S04]  /*41c0*/  FFMA R13, R24, R27, R13 ;  /* 0x0000001b180d7223 */ /* 0x001fc8000000000d */
[----:B-1----:R-:W-:-:S04]  /*41d0*/  @P3 FFMA R18, R18, R17, R13 ;  /* 0x0000001112123223 */ /* 0x002fc8000000000d */
[----:B------:R-:W-:-:S05]  /*41e0*/  @P3 FFMA R13, R21, R10, R18 ;  /* 0x0000000a150d3223 */ /* 0x000fca0000000012 */
[----:B------:R0:W-:Y:S01]  /*41f0*/  STG.E desc[UR6][R8.64], R13 ;  /* 0x0000000d08007986 */ /* 0x0001e2000c101906 */
[----:B------:R-:W-:Y:S05]  /*4200*/  @!P0 BRA `(.L_x_23) ;  /* 0x0000000000fc8947 */ /* 0x000fea0003800000 */
[----:B0-----:R-:W0:Y:S01]  /*4210*/  S2R R9, SR_TID.X ;  /* 0x0000000000097919 */ /* 0x001e220000002100 */
[----:B------:R-:W-:Y:S02]  /*4220*/  LOP3.LUT R7, R7, 0xfffffff0, RZ, 0xc0, !PT ;  /* 0xfffffff007077812 */ /* 0x000fe400078ec0ff */
[----:B------:R-:W-:Y:S01]  /*4230*/  MOV R22, RZ ;  /* 0x000000ff00167202 */ /* 0x000fe20000000f00 */
[----:B0-----:R-:W-:-:S05]  /*4240*/  IMAD R9, R9, 0x51, R0 ;  /* 0x0000005109097824 */ /* 0x001fca00078e0200 */
[----:B------:R-:W-:-:S04]  /*4250*/  IADD3 R0, PT, PT, R9, -R4, RZ ;  /* 0x8000000409007210 */ /* 0x000fc80007ffe0ff */
[----:B------:R-:W-:Y:S02]  /*4260*/  LEA R0, R0, R3, 0x2 ;  /* 0x0000000300007211 */ /* 0x000fe400078e10ff */
[----:B------:R-:W-:Y:S02]  /*4270*/  IADD3 R3, PT, PT, -R7, RZ, RZ ;  /* 0x000000ff07037210 */ /* 0x000fe40007ffe1ff */
[----:B------:R-:W-:-:S07]  /*4280*/  IADD3 R0, PT, PT, R0, 0x13c, RZ ;  /* 0x0000013c00007810 */ /* 0x000fce0007ffe0ff */
.L_x_24:
        /* <DEDUP_REMOVED lines=9> */
[----:B------:R-:W5:Y:S04]  /*4320*/  LDG.E R16, desc[UR6][R8.64+-0x1c] ;  /* 0xffffe40608107981 */ /* 0x000f68000c1e1900 */
[----:B------:R-:W2:Y:S04]  /*4330*/  LDS R27, [R0+-0x38] ;  /* 0xffffc800001b7984 */ /* 0x000ea80000000800 */
[----:B------:R-:W3:Y:S04]  /*4340*/  LDS R26, [R0+-0x34] ;  /* 0xffffcc00001a7984 */ /* 0x000ee80000000800 */
[----:B------:R-:W5:Y:S04]  /*4350*/  LDG.E R13, desc[UR6][R8.64+-0x20] ;  /* 0xffffe006080d7981 */ /* 0x000f68000c1e1900 */
[----:B------:R-:W5:Y:S04]  /*4360*/  LDG.E R7, desc[UR6][R8.64+-0x24] ;  /* 0xffffdc0608077981 */ /* 0x000f68000c1e1900 */
[----:B------:R-:W5:Y:S04]  /*4370*/  LDG.E R20, desc[UR6][R8.64+-0x28] ;  /* 0xffffd80608147981 */ /* 0x000f68000c1e1900 */
[----:B------:R-:W5:Y:S01]  /*4380*/  LDG.E R19, desc[UR6][R8.64+-0x2c] ;  /* 0xffffd40608137981 */ /* 0x000f62000c1e1900 */
[----:B0-----:R-:W-:-:S03]  /*4390*/  FFMA R17, R17, R18, R22 ;  /* 0x0000001211117223 */ /* 0x001fc60000000016 */
[----:B------:R-:W5:Y:S01]  /*43a0*/  LDG.E R18, desc[UR6][R8.64+-0x30] ;  /* 0xffffd00608127981 */ /* 0x000f62000c1e1900 */
[----:B--2---:R-:W-:-:S03]  /*43b0*/  FFMA R28, R28, R27, R17 ;  /* 0x0000001b1c1c7223 */ /* 0x004fc60000000011 */
[----:B------:R-:W2:Y:S01]  /*43c0*/  LDG.E R17, desc[UR6][R8.64+-0x34] ;  /* 0xffffcc0608117981 */ /* 0x000ea2000c1e1900 */
[----:B---3--:R-:W-:-:S03]  /*43d0*/  FFMA R27, R21, R26, R28 ;  /* 0x0000001a151b7223 */ /* 0x008fc6000000001c */
[----:B------:R-:W3:Y:S04]  /*43e0*/  LDG.E R21, desc[UR6][R8.64+-0x38] ;  /* 0xffffc80608157981 */ /* 0x000ee8000c1e1900 */
[----:B------:R0:W3:Y:S04]  /*43f0*/  LDG.E R22, desc[UR6][R8.64+-0x3c] ;  /* 0xffffc40608167981 */ /* 0x0000e8000c1e1900 */
[----:B------:R-:W4:Y:S04]  /*4400*/  LDS R26, [R0+-0x30] ;  /* 0xffffd000001a7984 */ /* 0x000f280000000800 */
[----:B------:R-:W-:Y:S04]  /*4410*/  LDS R28, [R0+-0x24] ;  /* 0xffffdc00001c7984 */ /* 0x000fe80000000800 */
[----:B0-----:R-:W-:Y:S04]  /*4420*/  LDS R9, [R0+-0x14] ;  /* 0xffffec0000097984 */ /* 0x001fe80000000800 */
[----:B------:R-:W-:Y:S01]  /*4430*/  LDS R8, [R0+-0x10] ;  /* 0xfffff00000087984 */ /* 0x000fe20000000800 */
[----:B----4-:R-:W-:-:S03]  /*4440*/  FFMA R24, R24, R26, R27 ;  /* 0x0000001a18187223 */ /* 0x010fc6000000001b */
[----:B------:R-:W5:Y:S04]  /*4450*/  LDS R26, [R0+-0x2c] ;  /* 0xffffd400001a7984 */ /* 0x000f680000000800 */
[----:B------:R-:W0:Y:S01]  /*4460*/  LDS R27, [R0+-0x28] ;  /* 0xffffd800001b7984 */ /* 0x000e220000000800 */
[----:B-----5:R-:W-:-:S03]  /*4470*/  FFMA R24, R25, R26, R24 ;  /* 0x0000001a19187223 */ /* 0x020fc60000000018 */
[----:B------:R-:W1:Y:S04]  /*4480*/  LDS R25, [R0+-0x20] ;  /* 0xffffe00000197984 */ /* 0x000e680000000800 */
[----:B------:R-:W4:Y:S01]  /*4490*/  LDS R26, [R0+-0x1c] ;  /* 0xffffe400001a7984 */ /* 0x000f220000000800 */
[----:B0-----:R-:W-:-:S03]  /*44a0*/  FFMA R23, R23, R27, R24 ;  /* 0x0000001b17177223 */ /* 0x001fc60000000018 */
[----:B------:R-:W0:Y:S01]  /*44b0*/  LDS R24, [R0+-0x18] ;  /* 0xffffe80000187984 */ /* 0x000e220000000800 */
[----:B------:R-:W-:-:S03]  /*44c0*/  FFMA R23, R10, R28, R23 ;  /* 0x0000001c0a177223 */ /* 0x000fc60000000017 */
[----:B------:R-:W-:Y:S01]  /*44d0*/  LDS R10, [R0+-0x8] ;  /* 0xfffff800000a7984 */ /* 0x000fe20000000800 */
[----:B-1----:R-:W-:-:S03]  /*44e0*/  FFMA R16, R16, R25, R23 ;  /* 0x0000001910107223 */ /* 0x002fc60000000017 */
[----:B------:R-:W1:Y:S01]  /*44f0*/  LDS R23, [R0+-0xc] ;  /* 0xfffff40000177984 */ /* 0x000e620000000800 */
[----:B----4-:R-:W-:-:S03]  /*4500*/  FFMA R26, R13, R26, R16 ;  /* 0x0000001a0d1a7223 */ /* 0x010fc60000000010 */
[----:B------:R-:W3:Y:S04]  /*4510*/  LDS R16, [R0+-0x4] ;  /* 0xfffffc0000107984 */ /* 0x000ee80000000800 */
[----:B------:R4:W5:Y:S01]  /*4520*/  LDS R13, [R0] ;  /* 0x00000000000d7984 */ /* 0x0009620000000800 */
[----:B0-----:R-:W-:Y:S01]  /*4530*/  FFMA R7, R7, R24, R26 ;  /* 0x0000001807077223 */ /* 0x001fe2000000001a */
[----:B------:R-:W-:-:S03]  /*4540*/  IADD3 R3, PT, PT, R3, 0x10, RZ ;  /* 0x0000001003037810 */ /* 0x000fc60007ffe0ff */
[----:B------:R-:W-:Y:S01]  /*4550*/  FFMA R20, R20, R9, R7 ;  /* 0x0000000914147223 */ /* 0x000fe20000000007 */
[----:B------:R-:W-:-:S03]  /*4560*/  ISETP.NE.AND P0, PT, R3, RZ, PT ;  /* 0x000000ff0300720c */ /* 0x000fc60003f05270 */
[----:B------:R-:W-:Y:S01]  /*4570*/  FFMA R19, R19, R8, R20 ;  /* 0x0000000813137223 */ /* 0x000fe20000000014 */
[----:B------:R-:W-:Y:S02]  /*4580*/  IADD3 R6, PT, PT, R6, 0x10, RZ ;  /* 0x0000001006067810 */ /* 0x000fe40007ffe0ff */
[----:B------:R-:W-:Y:S02]  /*4590*/  IADD3 R12, PT, PT, R12, -0x10, RZ ;  /* 0xfffffff00c0c7810 */ /* 0x000fe40007ffe0ff */
[----:B----4-:R-:W-:Y:S01]  /*45a0*/  IADD3 R0, PT, PT, R0, 0x40, RZ ;  /* 0x0000004000007810 */ /* 0x010fe20007ffe0ff */
[----:B-1----:R-:W-:-:S04]  /*45b0*/  FFMA R18, R18, R23, R19 ;  /* 0x0000001712127223 */ /* 0x002fc80000000013 */
[----:B--2---:R-:W-:-:S04]  /*45c0*/  FFMA R10, R17, R10, R18 ;  /* 0x0000000a110a7223 */ /* 0x004fc80000000012 */
[----:B---3--:R-:W-:-:S04]  /*45d0*/  FFMA R21, R21, R16, R10 ;  /* 0x0000001015157223 */ /* 0x008fc8000000000a */
[----:B-----5:R-:W-:Y:S01]  /*45e0*/  FFMA R22, R22, R13, R21 ;  /* 0x0000000d16167223 */ /* 0x020fe20000000015 */
[----:B------:R-:W-:Y:S06]  /*45f0*/  @P0 BRA `(.L_x_24) ;  /* 0xfffffffc00240947 */ /* 0x000fec000383ffff */
.L_x_23:
        /* <DEDUP_REMOVED lines=10> */
[----:B------:R-:W5:Y:S01]  /*46a0*/  LDG.E R12, desc[UR6][R8.64+-0x1c] ;  /* 0xffffe406080c7981 */ /* 0x000f62000c1e1900 */
[----:B------:R-:W-:-:S02]  /*46b0*/  LEA R18, R6, R5, 0x2 ;  /* 0x0000000506127211 */ /* 0x000fc400078e10ff */
[----:B------:R-:W-:-:S03]  /*46c0*/  IADD3 R6, PT, PT, R6, 0x8, RZ ;  /* 0x0000000806067810 */ /* 0x000fc60007ffe0ff */
[----:B------:R-:W2:Y:S04]  /*46d0*/  LDS R20, [R18+0x100] ;  /* 0x0001000012147984 */ /* 0x000ea80000000800 */
[----:B------:R-:W3:Y:S04]  /*46e0*/  LDS R21, [R18+0x104] ;  /* 0x0001040012157984 */ /* 0x000ee80000000800 */
[----:B------:R-:W4:Y:S04]  /*46f0*/  LDS R23, [R18+0x108] ;  /* 0x0001080012177984 */ /* 0x000f280000000800 */
[----:B------:R-:W5:Y:S04]  /*4700*/  LDS R25, [R18+0x10c] ;  /* 0x00010c0012197984 */ /* 0x000f680000000800 */
[----:B------:R-:W0:Y:S04]  /*4710*/  LDS R27, [R18+0x110] ;  /* 0x00011000121b7984 */ /* 0x000e280000000800 */
[----:B------:R-:W1:Y:S04]  /*4720*/  LDS R16, [R18+0x114] ;  /* 0x0001140012107984 */ /* 0x000e680000000800 */
[----:B------:R-:W1:Y:S04]  /*4730*/  LDS R13, [R18+0x118] ;  /* 0x00011800120d7984 */ /* 0x000e680000000800 */
[----:B------:R-:W1:Y:S01]  /*4740*/  LDS R17, [R18+0x11c] ;  /* 0x00011c0012117984 */ /* 0x000e620000000800 */
[----:B--2---:R-:W-:-:S04]  /*4750*/  FFMA R19, R19, R20, R22 ;  /* 0x0000001413137223 */ /* 0x004fc80000000016 */
[----:B---3--:R-:W-:-:S04]  /*4760*/  FFMA R19, R24, R21, R19 ;  /* 0x0000001518137223 */ /* 0x008fc80000000013 */
[----:B----4-:R-:W-:-:S04]  /*4770*/  FFMA R19, R26, R23, R19 ;  /* 0x000000171a137223 */ /* 0x010fc80000000013 */
[----:B-----5:R-:W-:-:S04]  /*4780*/  FFMA R10, R10, R25, R19 ;  /* 0x000000190a0a7223 */ /* 0x020fc80000000013 */
[----:B0-----:R-:W-:-:S04]  /*4790*/  FFMA R10, R7, R27, R10 ;  /* 0x0000001b070a7223 */ /* 0x001fc8000000000a */
[----:B-1----:R-:W-:-:S04]  /*47a0*/  FFMA R3, R3, R16, R10 ;  /* 0x0000001003037223 */ /* 0x002fc8000000000a */
[----:B------:R-:W-:-:S04]  /*47b0*/  FFMA R3, R0, R13, R3 ;  /* 0x0000000d00037223 */ /* 0x000fc80000000003 */
[----:B------:R-:W-:-:S07]  /*47c0*/  FFMA R22, R12, R17, R3 ;  /* 0x000000110c167223 */ /* 0x000fce0000000003 */
.L_x_25:
[----:B0-----:R-:W-:-:S05]  /*47d0*/  @P2 IADD3 R9, PT, PT, -R6, R4, RZ ;  /* 0x0000000406092210 */ /* 0x001fca0007ffe1ff */
[--C-:B------:R-:W-:Y:S01]  /*47e0*/  @P2 IMAD.WIDE R8, R9, 0x4, R14.reuse ;  /* 0x0000000409082825 */ /* 0x100fe200078e020e */
[C---:B------:R-:W-:Y:S02]  /*47f0*/  @P2 LEA R12, R6.reuse, R5, 0x2 ;  /* 0x00000005060c2211 */ /* 0x040fe400078e10ff */
[----:B------:R-:W-:Y:S02]  /*4800*/  @P2 IADD3 R6, PT, PT, R6, 0x4, RZ ;  /* 0x0000000406062810 */ /* 0x000fe40007ffe0ff */
[----:B------:R-:W2:Y:S02]  /*4810*/  @P2 LDG.E R17, desc[UR6][R8.64] ;  /* 0x0000000608112981 */ /* 0x000ea4000c1e1900 */
[----:B------:R-:W-:Y:S02]  /*4820*/  IADD3 R7, PT, PT, -R6, R4, RZ ;  /* 0x0000000406077210 */ /* 0x000fe40007ffe1ff */
[----:B------:R-:W3:Y:S04]  /*4830*/  @P2 LDG.E R3, desc[UR6][R8.64+-0x4] ;  /* 0xfffffc0608032981 */ /* 0x000ee8000c1e1900 */
[----:B------:R-:W4:Y:S01]  /*4840*/  @P2 LDG.E R0, desc[UR6][R8.64+-0x8] ;  /* 0xfffff80608002981 */ /* 0x000f22000c1e1900 */
[----:B------:R-:W-:-:S03]  /*4850*/  IMAD.WIDE R14, R7, 0x4, R14 ;  /* 0x00000004070e7825 */ /* 0x000fc600078e020e */
[----:B------:R0:W5:Y:S04]  /*4860*/  @P2 LDG.E R21, desc[UR6][R8.64+-0xc] ;  /* 0xfffff40608152981 */ /* 0x000168000c1e1900 */
[----:B------:R-:W5:Y:S04]  /*4870*/  LDG.E R13, desc[UR6][R14.64] ;  /* 0x000000060e0d7981 */ /* 0x000f68000c1e1900 */
[----:B------:R-:W5:Y:S04]  /*4880*/  @P3 LDG.E R4, desc[UR6][R14.64+-0x4] ;  /* 0xfffffc060e043981 */ /* 0x000f68000c1e1900 */
[----:B------:R-:W5:Y:S01]  /*4890*/  @P3 LDG.E R7, desc[UR6][R14.64+-0x8] ;  /* 0xfffff8060e073981 */ /* 0x000f62000c1e1900 */
[----:B------:R-:W-:Y:S01]  /*48a0*/  LEA R10, R6, R5, 0x2 ;  /* 0x00000005060a7211 */ /* 0x000fe200078e10ff */
[----:B------:R-:W-:-:S02]  /*48b0*/  USHF.L.U32 UR4, UR4, 0x6, URZ ;  /* 0x0000000604047899 */ /* 0x000fc400080006ff */
[----:B------:R-:W2:Y:S02]  /*48c0*/  @P2 LDS R16, [R12+0x100] ;  /* 0x000100000c102984 */ /* 0x000ea40000000800 */
[----:B------:R-:W-:Y:S02]  /*48d0*/  USHF.R.S32.HI UR5, URZ, 0x1f, UR4 ;  /* 0x0000001fff057899 */ /* 0x000fe40008011404 */
[----:B------:R-:W3:Y:S04]  /*48e0*/  @P2 LDS R18, [R12+0x104] ;  /* 0x000104000c122984 */ /* 0x000ee80000000800 */
[----:B------:R-:W4:Y:S04]  /*48f0*/  @P2 LDS R19, [R12+0x108] ;  /* 0x000108000c132984 */ /* 0x000f280000000800 */
[----:B------:R-:W5:Y:S04]  /*4900*/  @P2 LDS R20, [R12+0x10c] ;  /* 0x00010c000c142984 */ /* 0x000f680000000800 */
[----:B------:R-:W1:Y:S04]  /*4910*/  LDS R5, [R10+0x100] ;  /* 0x000100000a057984 */ /* 0x000e680000000800 */
[----:B------:R-:W1:Y:S04]  /*4920*/  @P3 LDS R6, [R10+0x104] ;  /* 0x000104000a063984 */ /* 0x000e680000000800 */
[----:B0-----:R-:W0:Y:S01]  /*4930*/  @P3 LDS R8, [R10+0x108] ;  /* 0x000108000a083984 */ /* 0x001e220000000800 */
[----:B--2---:R-:W-:-:S04]  /*4940*/  @P2 FFMA R16, R17, R16, R22 ;  /* 0x0000001011102223 */ /* 0x004fc80000000016 */
[----:B---3--:R-:W-:-:S04]  /*4950*/  @P2 FFMA R3, R3, R18, R16 ;  /* 0x0000001203032223 */ /* 0x008fc80000000010 */
[----:B----4-:R-:W-:-:S04]  /*4960*/  @P2 FFMA R0, R0, R19, R3 ;  /* 0x0000001300002223 */ /* 0x010fc80000000003 */
[----:B-----5:R-:W-:Y:S01]  /*4970*/  @P2 FFMA R22, R21, R20, R0 ;  /* 0x0000001415162223 */ /* 0x020fe20000000000 */
[----:B------:R-:W-:-:S03]  /*4980*/  IADD3 R0, P0, PT, R2, UR4, RZ ;  /* 0x0000000402007c10 */ /* 0x000fc6000ff1e0ff */
[----:B-1----:R-:W-:Y:S01]  /*4990*/  FFMA R5, R13, R5, R22 ;  /* 0x000000050d057223 */ /* 0x002fe20000000016 */
[----:B------:R-:W-:Y:S02]  /*49a0*/  IADD3.X R11, PT, PT, R11, UR5, RZ, P0, !PT ;  /* 0x000000050b0b7c10 */ /* 0x000fe400087fe4ff */
[----:B------:R-:W-:Y:S01]  /*49b0*/  LEA R2, P0, R0, UR8, 0x2 ;  /* 0x0000000800027c11 */ /* 0x000fe2000f8010ff */
[----:B------:R-:W-:-:S03]  /*49c0*/  @P3 FFMA R4, R4, R6, R5 ;  /* 0x0000000604043223 */ /* 0x000fc60000000005 */
[----:B------:R-:W-:Y:S01]  /*49d0*/  LEA.HI.X R3, R0, UR9, R11, 0x2, P0 ;  /* 0x0000000900037c11 */ /* 0x000fe200080f140b */
[----:B0-----:R-:W-:-:S05]  /*49e0*/  @P3 FFMA R5, R7, R8, R4 ;  /* 0x0000000807053223 */ /* 0x001fca0000000004 */
[----:B------:R-:W-:Y:S01]  /*49f0*/  STG.E desc[UR6][R2.64], R5 ;  /* 0x0000000502007986 */ /* 0x000fe2000c101906 */
[----:B------:R-:W-:Y:S05]  /*4a00*/  EXIT ;  /* 0x000000000000794d */ /* 0x000fea0003800000 */
.L_x_26:
        /* <DEDUP_REMOVED lines=15> */
.L_x_54:


//--------------------- .text._Z21convolutionRowsKernelPfS_S_iiii --------------------------
	.section	.text._Z21convolutionRowsKernelPfS_S_iiii,"ax",@progbits
	.align	128
        .global         _Z21convolutionRowsKernelPfS_S_iiii
        .type           _Z21convolutionRowsKernelPfS_S_iiii,@function
        .size           _Z21convolutionRowsKernelPfS_S_iiii,(.L_x_55 - _Z21convolutionRowsKernelPfS_S_iiii)
        .other          _Z21convolutionRowsKernelPfS_S_iiii,@"STO_CUDA_ENTRY STV_DEFAULT"
_Z21convolutionRowsKernelPfS_S_iiii:
.text._Z21convolutionRowsKernelPfS_S_iiii:
[----:B------:R-:W-:Y:S01]  /*0000*/  LDC R1, c[0x0][0x37c] ;  /* 0x0000df00ff017b82 */ /* 0x000fe20000000800 */
[----:B------:R-:W0:Y:S01]  /*0010*/  S2R R4, SR_CTAID.X ;  /* 0x0000000000047919 */ /* 0x000e220000002500 */
[----:B------:R-:W1:Y:S06]  /*0020*/  LDCU UR6, c[0x0][0x3a4] ;  /* 0x00007480ff0677ac */ /* 0x000e6c0008000800 */
[----:B------:R-:W2:Y:S01]  /*0030*/  LDC.64 R2, c[0x0][0x388] ;  /* 0x0000e200ff027b82 */ /* 0x000ea20000000a00 */
[----:B------:R-:W-:Y:S01]  /*0040*/  HFMA2 R27, -RZ, RZ, 0, 0 ;  /* 0x00000000ff1b7431 */ /* 0x000fe200000001ff */
[----:B------:R-:W0:Y:S01]  /*0050*/  S2R R11, SR_TID.X ;  /* 0x00000000000b7919 */ /* 0x000e220000002100 */
[----:B------:R-:W3:Y:S01]  /*0060*/  LDCU UR7, c[0x0][0x39c] ;  /* 0x00007380ff0777ac */ /* 0x000ee20008000800 */
[----:B------:R-:W4:Y:S01]  /*0070*/  S2R R5, SR_CTAID.Y ;  /* 0x0000000000057919 */ /* 0x000f220000002600 */
[----:B------:R-:W5:Y:S01]  /*0080*/  LDCU.64 UR4, c[0x0][0x358] ;  /* 0x00006b00ff0477ac */ /* 0x000f620008000a00 */
[----:B------:R-:W4:Y:S01]  /*0090*/  S2R R0, SR_TID.Y ;  /* 0x0000000000007919 */ /* 0x000f220000002200 */
[----:B------:R-:W-:Y:S01]  /*00a0*/  MOV R29, RZ ;  /* 0x000000ff001d7202 */ /* 0x000fe20000000f00 */
[----:B------:R-:W5:Y:S01]  /*00b0*/  LDC R8, c[0x0][0x398] ;  /* 0x0000e600ff087b82 */ /* 0x000f620000000800 */
[----:B0-----:R-:W-:-:S04]  /*00c0*/  LEA R4, R4, R11, 0x7 ;  /* 0x0000000b04047211 */ /* 0x001fc800078e38ff */
[----:B------:R-:W-:Y:S02]  /*00d0*/  IADD3 R4, PT, PT, R4, -0x10, RZ ;  /* 0xfffffff004047810 */ /* 0x000fe40007ffe0ff */
[----:B----4-:R-:W-:Y:S02]  /*00e0*/  LEA R5, R5, R0, 0x2 ;  /* 0x0000000005057211 */ /* 0x010fe400078e10ff */
[----:B------:R-:W-:-:S03]  /*00f0*/  ISETP.GE.AND P0, PT, R4, RZ, PT ;  /* 0x000000ff0400720c */ /* 0x000fc60003f06270 */
[----:B-1----:R-:W-:Y:S01]  /*0100*/  IMAD R16, R5, UR6, R4 ;  /* 0x0000000605107c24 */ /* 0x002fe2000f8e0204 */
[----:B---3--:R-:W-:-:S03]  /*0110*/  IADD3 R5, PT, PT, -R4, UR7, RZ ;  /* 0x0000000704057c10 */ /* 0x008fc6000fffe1ff */
[----:B--2---:R-:W-:Y:S01]  /*0120*/  IMAD.WIDE R2, R16, 0x4, R2 ;  /* 0x0000000410027825 */ /* 0x004fe200078e0202 */
[----:B------:R-:W-:-:S04]  /*0130*/  ISETP.GE.AND P1, PT, R5, 0x91, PT ;  /* 0x000000910500780c */ /* 0x000fc80003f26270 */
[----:B-----5:R-:W2:Y:S04]  /*0140*/  LDG.E R5, desc[UR4][R2.64+0x40] ;  /* 0x0000400402057981 */ /* 0x020ea8000c1e1900 */
[----:B------:R-:W3:Y:S04]  /*0150*/  LDG.E R7, desc[UR4][R2.64+0x80] ;  /* 0x0000800402077981 */ /* 0x000ee8000c1e1900 */
[----:B------:R-:W4:Y:S04]  /*0160*/  LDG.E R13, desc[UR4][R2.64+0xc0] ;  /* 0x0000c004020d7981 */ /* 0x000f28000c1e1900 */
[----:B------:R-:W5:Y:S04]  /*0170*/  LDG.E R17, desc[UR4][R2.64+0x100] ;  /* 0x0001000402117981 */ /* 0x000f68000c1e1900 */
[----:B------:R-:W5:Y:S04]  /*0180*/  LDG.E R19, desc[UR4][R2.64+0x140] ;  /* 0x0001400402137981 */ /* 0x000f68000c1e1900 */
[----:B------:R-:W5:Y:S04]  /*0190*/  LDG.E R21, desc[UR4][R2.64+0x180] ;  /* 0x0001800402157981 */ /* 0x000f68000c1e1900 */
[----:B------:R-:W5:Y:S04]  /*01a0*/  LDG.E R23, desc[UR4][R2.64+0x1c0] ;  /* 0x0001c00402177981 */ /* 0x000f68000c1e1900 */
[----:B------:R-:W5:Y:S04]  /*01b0*/  LDG.E R25, desc[UR4][R2.64+0x200] ;  /* 0x0002000402197981 */ /* 0x000f68000c1e1900 */
[----:B------:R-:W5:Y:S04]  /*01c0*/  @P0 LDG.E R27, desc[UR4][R2.64] ;  /* 0x00000004021b0981 */ /* 0x000f68000c1e1900 */
[----:B------:R-:W5:Y:S01]  /*01d0*/  @P1 LDG.E R29, desc[UR4][R2.64+0x240] ;  /* 0x00024004021d1981 */ /* 0x000f62000c1e1900 */
[----:B------:R-:W-:-:S02]  /*01e0*/  MOV R9, 0x400 ;  /* 0x0000040000097802 */ /* 0x000fc40000000f00 */
[C---:B------:R-:W-:Y:S01]  /*01f0*/  ISETP.GT.AND P0, PT, R8.reuse, -0x1, PT ;  /* 0xffffffff0800780c */ /* 0x040fe20003f04270 */
[----:B------:R-:W0:Y:S01]  /*0200*/  S2R R4, SR_CgaCtaId ;  /* 0x0000000000047919 */ /* 0x000e220000008800 */
[----:B------:R-:W-:Y:S02]  /*0210*/  SHF.L.U32 R11, R11, 0x2, RZ ;  /* 0x000000020b0b7819 */ /* 0x000fe400000006ff */
[----:B------:R-:W-:-:S04]  /*0220*/  IADD3 R14, PT, PT, -R8, RZ, RZ ;  /* 0x000000ff080e7210 */ /* 0x000fc80007ffe1ff */
[----:B------:R-:W-:Y:S02]  /*0230*/  MOV R15, R14 ;  /* 0x0000000e000f7202 */ /* 0x000fe40000000f00 */
[----:B0-----:R-:W-:-:S05]  /*0240*/  LEA R9, R4, R9, 0x18 ;  /* 0x0000000904097211 */ /* 0x001fca00078ec0ff */
[----:B------:R-:W-:-:S05]  /*0250*/  IMAD R10, R0, 0x280, R9 ;  /* 0x00000280000a7824 */ /* 0x000fca00078e0209 */
[----:B------:R-:W-:-:S05]  /*0260*/  IADD3 R10, PT, PT, R10, R11, RZ ;  /* 0x0000000b0a0a7210 */ /* 0x000fca0007ffe0ff */
[----:B--2---:R0:W-:Y:S04]  /*0270*/  STS [R10+0x40], R5 ;  /* 0x000040050a007388 */ /* 0x0041e80000000800 */
[----:B---3--:R0:W-:Y:S04]  /*0280*/  STS [R10+0x80], R7 ;  /* 0x000080070a007388 */ /* 0x0081e80000000800 */
[----:B----4-:R0:W-:Y:S04]  /*0290*/  STS [R10+0xc0], R13 ;  /* 0x0000c00d0a007388 */ /* 0x0101e80000000800 */
[----:B-----5:R0:W-:Y:S04]  /*02a0*/  STS [R10+0x100], R17 ;  /* 0x000100110a007388 */ /* 0x0201e80000000800 */
[----:B------:R0:W-:Y:S04]  /*02b0*/  STS [R10+0x140], R19 ;  /* 0x000140130a007388 */ /* 0x0001e80000000800 */
[----:B------:R0:W-:Y:S04]  /*02c0*/  STS [R10+0x180], R21 ;  /* 0x000180150a007388 */ /* 0x0001e80000000800 */
[----:B------:R0:W-:Y:S04]  /*02d0*/  STS [R10+0x1c0], R23 ;  /* 0x0001c0170a007388 */ /* 0x0001e80000000800 */
[----:B------:R0:W-:Y:S04]  /*02e0*/  STS [R10+0x200], R25 ;  /* 0x000200190a007388 */ /* 0x0001e80000000800 */
[----:B------:R0:W-:Y:S04]  /*02f0*/  STS [R10], R27 ;  /* 0x0000001b0a007388 */ /* 0x0001e80000000800 */
[----:B------:R0:W-:Y:S01]  /*0300*/  STS [R10+0x240], R29 ;  /* 0x0002401d0a007388 */ /* 0x0001e20000000800 */
[----:B------:R-:W-:Y:S06]  /*0310*/  BAR.SYNC.DEFER_BLOCKING 0x0 ;  /* 0x0000000000007b1d */ /* 0x000fec0000010000 */
[----:B------:R-:W-:Y:S05]  /*0320*/  @P0 BRA `(.L_x_27) ;  /* 0x00000000002c0947 */ /* 0x000fea0003800000 */
[----:B------:R-:W0:Y:S02]  /*0330*/  LDC.64 R2, c[0x0][0x380] ;  /* 0x0000e000ff027b82 */ /* 0x000e240000000a00 */
[----:B0-----:R-:W-:-:S05]  /*0340*/  IMAD.WIDE R16, R16, 0x4, R2 ;  /* 0x0000000410107825 */ /* 0x001fca00078e0202 */
[----:B------:R-:W-:Y:S04]  /*0350*/  STG.E desc[UR4][R16.64+0x40], RZ ;  /* 0x000040ff10007986 */ /* 0x000fe8000c101904 */
[----:B------:R-:W-:Y:S04]  /*0360*/  STG.E desc[UR4][R16.64+0x80], RZ ;  /* 0x000080ff10007986 */ /* 0x000fe8000c101904 */
[----:B------:R-:W-:Y:S04]  /*0370*/  STG.E desc[UR4][R16.64+0xc0], RZ ;  /* 0x0000c0ff10007986 */ /* 0x000fe8000c101904 */
[----:B------:R-:W-:Y:S04]  /*0380*/  STG.E desc[UR4][R16.64+0x100], RZ ;  /* 0x000100ff10007986 */ /* 0x000fe8000c101904 */
[----:B------:R-:W-:Y:S04]  /*0390*/  STG.E desc[UR4][R16.64+0x140], RZ ;  /* 0x000140ff10007986 */ /* 0x000fe8000c101904 */
[----:B------:R-:W-:Y:S04]  /*03a0*/  STG.E desc[UR4][R16.64+0x180], RZ ;  /* 0x000180ff10007986 */ /* 0x000fe8000c101904 */
[----:B------:R-:W-:Y:S04]  /*03b0*/  STG.E desc[UR4][R16.64+0x1c0], RZ ;  /* 0x0001c0ff10007986 */ /* 0x000fe8000c101904 */
[----:B------:R-:W-:Y:S01]  /*03c0*/  STG.E desc[UR4][R16.64+0x200], RZ ;  /* 0x000200ff10007986 */ /* 0x000fe2000c101904 */
[----:B------:R-:W-:Y:S05]  /*03d0*/  EXIT ;  /* 0x000000000000794d */ /* 0x000fea0003800000 */
.L_x_27:
[----:B------:R-:W1:Y:S01]  /*03e0*/  LDC.64 R2, c[0x0][0x390] ;  /* 0x0000e400ff027b82 */ /* 0x000e620000000a00 */
[C---:B------:R-:W-:Y:S02]  /*03f0*/  ISETP.GE.U32.AND P1, PT, R8.reuse, 0x8, PT ;  /* 0x000000080800780c */ /* 0x040fe40003f26070 */
[----:B0-----:R-:W-:Y:S02]  /*0400*/  SHF.L.U32 R13, R8, 0x1, RZ ;  /* 0x00000001080d7819 */ /* 0x001fe400000006ff */
[----:B------:R-:W-:Y:S02]  /*0410*/  MOV R17, RZ ;  /* 0x000000ff00117202 */ /* 0x000fe40000000f00 */
[C---:B------:R-:W-:Y:S02]  /*0420*/  LOP3.LUT R4, R13.reuse, 0xe, RZ, 0xc0, !PT ;  /* 0x0000000e0d047812 */ /* 0x040fe400078ec0ff */
[----:B------:R-:W-:Y:S02]  /*0430*/  LOP3.LUT R5, R13, 0x6, RZ, 0xc0, !PT ;  /* 0x000000060d057812 */ /* 0x000fe400078ec0ff */
[----:B------:R-:W-:-:S02]  /*0440*/  ISETP.GE.U32.AND P0, PT, R4, 0x7, PT ;  /* 0x000000070400780c */ /* 0x000fc40003f06070 */
[----:B------:R-:W-:Y:S02]  /*0450*/  ISETP.GE.U32.AND P2, PT, R5, 0x3, PT ;  /* 0x000000030500780c */ /* 0x000fe40003f46070 */
[----:B------:R-:W-:Y:S02]  /*0460*/  MOV R19, R15 ;  /* 0x0000000f00137202 */ /* 0x000fe40000000f00 */
[----:B------:R-:W-:Y:S01]  /*0470*/  IADD3 R12, PT, PT, R13, 0x1, RZ ;  /* 0x000000010d0c7810 */ /* 0x000fe20007ffe0ff */
[----:B------:R-:W-:Y:S08]  /*0480*/  @!P1 BRA `(.L_x_28) ;  /* 0x0000000400009947 */ /* 0x000ff00003800000 */
[----:B------:R-:W-:Y:S01]  /*0490*/  IMAD R5, R0, 0x280, R11 ;  /* 0x0000028000057824 */ /* 0x000fe200078e020b */
[----:B------:R-:W-:Y:S01]  /*04a0*/  LOP3.LUT R18, R12, 0xfffffff0, RZ, 0xc0, !PT ;  /* 0xfffffff00c127812 */ /* 0x000fe200078ec0ff */
[----:B------:R-:W-:Y:S01]  /*04b0*/  HFMA2 R17, -RZ, RZ, 0, 0 ;  /* 0x00000000ff117431 */ /* 0x000fe200000001ff */
[----:B------:R-:W-:Y:S02]  /*04c0*/  MOV R7, R13 ;  /* 0x0000000d00077202 */ /* 0x000fe40000000f00 */
[----:B------:R-:W-:Y:S02]  /*04d0*/  LEA R6, R14, R5, 0x2 ;  /* 0x000000050e067211 */ /* 0x000fe400078e10ff */
[----:B------:R-:W-:Y:S02]  /*04e0*/  MOV R19, R15 ;  /* 0x0000000f00137202 */ /* 0x000fe40000000f00 */
[----:B------:R-:W-:Y:S02]  /*04f0*/  IADD3 R18, PT, PT, -R18, RZ, RZ ;  /* 0x000000ff12127210 */ /* 0x000fe40007ffe1ff */
[----:B------:R-:W-:-:S07]  /*0500*/  IADD3 R6, PT, PT, R6, 0x7c, R9 ;  /* 0x0000007c06067810 */ /* 0x000fce0007ffe009 */
.L_x_29:
[----:B------:R-:W0:Y:S01]  /*0510*/  LDC.64 R4, c[0x0][0x390] ;  /* 0x0000e400ff047b82 */ /* 0x000e220000000a00 */
[----:B------:R-:W2:Y:S04]  /*0520*/  LDS R23, [R6+-0x3c] ;  /* 0xffffc40006177984 */ /* 0x000ea80000000800 */
[----:B------:R-:W3:Y:S04]  /*0530*/  LDS R25, [R6+-0x38] ;  /* 0xffffc80006197984 */ /* 0x000ee80000000800 */
[----:B------:R-:W-:Y:S01]  /*0540*/  LDS R27, [R6+-0x1c] ;  /* 0xffffe400061b7984 */ /* 0x000fe20000000800 */
[----:B0-----:R-:W-:-:S05]  /*0550*/  IMAD.WIDE R4, R7, 0x4, R4 ;  /* 0x0000000407047825 */ /* 0x001fca00078e0204 */
[----:B------:R-:W2:Y:S04]  /*0560*/  LDG.E R24, desc[UR4][R4.64] ;  /* 0x0000000404187981 */ /* 0x000ea8000c1e1900 */
[----:B------:R-:W3:Y:S04]  /*0570*/  LDG.E R26, desc[UR4][R4.64+-0x4] ;  /* 0xfffffc04041a7981 */ /* 0x000ee8000c1e1900 */
[----:B------:R-:W4:Y:S04]  /*0580*/  LDG.E R22, desc[UR4][R4.64+-0x8] ;  /* 0xfffff80404167981 */ /* 0x000f28000c1e1900 */
[----:B------:R-:W5:Y:S04]  /*0590*/  LDG.E R20, desc[UR4][R4.64+-0xc] ;  /* 0xfffff40404147981 */ /* 0x000f68000c1e1900 */
[----:B------:R-:W5:Y:S01]  /*05a0*/  LDG.E R21, desc[UR4][R4.64+-0x10] ;  /* 0xfffff00404157981 */ /* 0x000f62000c1e1900 */
[----:B--2---:R-:W-:-:S03]  /*05b0*/  FFMA R23, R24, R23, R17 ;  /* 0x0000001718177223 */ /* 0x004fc60000000011 */
[----:B------:R-:W2:Y:S01]  /*05c0*/  LDG.E R17, desc[UR4][R4.64+-0x14] ;  /* 0xffffec0404117981 */ /* 0x000ea2000c1e1900 */
[----:B---3--:R-:W-:-:S03]  /*05d0*/  FFMA R25, R26, R25, R23 ;  /* 0x000000191a197223 */ /* 0x008fc60000000017 */
[----:B------:R-:W3:Y:S04]  /*05e0*/  LDG.E R24, desc[UR4][R4.64+-0x18] ;  /* 0xffffe80404187981 */ /* 0x000ee8000c1e1900 */
[----:B------:R-:W4:Y:S04]  /*05f0*/  LDS R26, [R6+-0x34] ;  /* 0xffffcc00061a7984 */ /* 0x000f280000000800 */
[----:B------:R-:W3:Y:S01]  /*0600*/  LDG.E R23, desc[UR4][R4.64+-0x1c] ;  /* 0xffffe40404177981 */ /* 0x000ee2000c1e1900 */
[----:B----4-:R-:W-:-:S03]  /*0610*/  FFMA R25, R22, R26, R25 ;  /* 0x0000001a16197223 */ /* 0x010fc60000000019 */
[----:B------:R-:W4:Y:S04]  /*0620*/  LDG.E R22, desc[UR4][R4.64+-0x20] ;  /* 0xffffe00404167981 */ /* 0x000f28000c1e1900 */
[----:B------:R-:W5:Y:S02]  /*0630*/  LDS R26, [R6+-0x30] ;  /* 0xffffd000061a7984 */ /* 0x000f640000000800 */
[----:B-----5:R-:W-:Y:S02]  /*0640*/  FFMA R20, R20, R26, R25 ;  /* 0x0000001a14147223 */ /* 0x020fe40000000019 */
[----:B------:R-:W0:Y:S02]  /*0650*/  LDS R25, [R6+-0x2c] ;  /* 0xffffd40006197984 */ /* 0x000e240000000800 */
[----:B0-----:R-:W-:-:S02]  /*0660*/  FFMA R26, R21, R25, R20 ;  /* 0x00000019151a7223 */ /* 0x001fc40000000014 */
[----:B------:R-:W2:Y:S04]  /*0670*/  LDS R21, [R6+-0x28] ;  /* 0xffffd80006157984 */ /* 0x000ea80000000800 */
[----:B------:R-:W5:Y:S04]  /*0680*/  LDG.E R20, desc[UR4][R4.64+-0x24] ;  /* 0xffffdc0404147981 */ /* 0x000f68000c1e1900 */
[----:B------:R-:W3:Y:S01]  /*0690*/  LDS R25, [R6+-0x24] ;  /* 0xffffdc0006197984 */ /* 0x000ee20000000800 */
[----:B--2---:R-:W-:-:S03]  /*06a0*/  FFMA R21, R17, R21, R26 ;  /* 0x0000001511157223 */ /* 0x004fc6000000001a */
[----:B------:R-:W0:Y:S04]  /*06b0*/  LDS R26, [R6+-0x20] ;  /* 0xffffe000061a7984 */ /* 0x000e280000000800 */
[----:B------:R-:W2:Y:S01]  /*06c0*/  LDG.E R17, desc[UR4][R4.64+-0x28] ;  /* 0xffffd80404117981 */ /* 0x000ea2000c1e1900 */
[----:B---3--:R-:W-:-:S03]  /*06d0*/  FFMA R24, R24, R25, R21 ;  /* 0x0000001918187223 */ /* 0x008fc60000000015 */
[----:B------:R-:W3:Y:S01]  /*06e0*/  LDG.E R21, desc[UR4][R4.64+-0x2c] ;  /* 0xffffd40404157981 */ /* 0x000ee2000c1e1900 */
[----:B0-----:R-:W-:-:S03]  /*06f0*/  FFMA R25, R23, R26, R24 ;  /* 0x0000001a17197223 */ /* 0x001fc60000000018 */
[----:B------:R-:W3:Y:S04]  /*0700*/  LDG.E R23, desc[UR4][R4.64+-0x30] ;  /* 0xffffd00404177981 */ /* 0x000ee8000c1e1900 */
[----:B------:R-:W3:Y:S01]  /*0710*/  LDG.E R24, desc[UR4][R4.64+-0x34] ;  /* 0xffffcc0404187981 */ /* 0x000ee2000c1e1900 */
[----:B----4-:R-:W-:-:S03]  /*0720*/  FFMA R27, R22, R27, R25 ;  /* 0x0000001b161b7223 */ /* 0x010fc60000000019 */
[----:B------:R-:W4:Y:S04]  /*0730*/  LDG.E R22, desc[UR4][R4.64+-0x38] ;  /* 0xffffc80404167981 */ /* 0x000f28000c1e1900 */
[----:B------:R-:W4:Y:S01]  /*0740*/  LDG.E R25, desc[UR4][R4.64+-0x3c] ;  /* 0xffffc40404197981 */ /* 0x000f22000c1e1900 */
[----:B------:R-:W-:Y:S02]  /*0750*/  IADD3 R18, PT, PT, R18, 0x10, RZ ;  /* 0x0000001012127810 */ /* 0x000fe40007ffe0ff */
[----:B------:R-:W-:Y:S01]  /*0760*/  IADD3 R19, PT, PT, R19, 0x10, RZ ;  /* 0x0000001013137810 */ /* 0x000fe20007ffe0ff */
[----:B------:R-:W5:Y:S01]  /*0770*/  LDS R26, [R6+-0x18] ;  /* 0xffffe800061a7984 */ /* 0x000f620000000800 */
[----:B------:R-:W-:Y:S02]  /*0780*/  ISETP.NE.AND P3, PT, R18, RZ, PT ;  /* 0x000000ff1200720c */ /* 0x000fe40003f65270 */
[----:B------:R-:W-:Y:S01]  /*0790*/  IADD3 R7, PT, PT, R7, -0x10, RZ ;  /* 0xfffffff007077810 */ /* 0x000fe20007ffe0ff */
[----:B-----5:R-:W-:-:S02]  /*07a0*/  FFMA R20, R20, R26, R27 ;  /* 0x0000001a14147223 */ /* 0x020fc4000000001b */
[----:B------:R-:W2:Y:S04]  /*07b0*/  LDS R26, [R6+-0x14] ;  /* 0xffffec00061a7984 */ /* 0x000ea80000000800 */
[----:B------:R-:W3:Y:S01]  /*07c0*/  LDS R27, [R6+-0x10] ;  /* 0xfffff000061b7984 */ /* 0x000ee20000000800 */
[----:B--2---:R-:W-:-:S03]  /*07d0*/  FFMA R20, R17, R26, R20 ;  /* 0x0000001a11147223 */ /* 0x004fc60000000014 */
[----:B------:R-:W0:Y:S01]  /*07e0*/  LDS R17, [R6+-0xc] ;  /* 0xfffff40006117984 */ /* 0x000e220000000800 */
[----:B---3--:R-:W-:-:S03]  /*07f0*/  FFMA R20, R21, R27, R20 ;  /* 0x0000001b15147223 */ /* 0x008fc60000000014 */
[----:B------:R-:W2:Y:S04]  /*0800*/  LDS R26, [R6+-0x8] ;  /* 0xfffff800061a7984 */ /* 0x000ea80000000800 */
[----:B------:R-:W4:Y:S04]  /*0810*/  LDS R21, [R6+-0x4] ;  /* 0xfffffc0006157984 */ /* 0x000f280000000800 */
[----:B------:R3:W5:Y:S02]  /*0820*/  LDS R27, [R6] ;  /* 0x00000000061b7984 */ /* 0x0007640000000800 */
[----:B---3--:R-:W-:Y:S01]  /*0830*/  IADD3 R6, PT, PT, R6, 0x40, RZ ;  /* 0x0000004006067810 */ /* 0x008fe20007ffe0ff */
[----:B0-----:R-:W-:-:S04]  /*0840*/  FFMA R17, R23, R17, R20 ;  /* 0x0000001117117223 */ /* 0x001fc80000000014 */
[----:B--2---:R-:W-:-:S04]  /*0850*/  FFMA R17, R24, R26, R17 ;  /* 0x0000001a18117223 */ /* 0x004fc80000000011 */
[----:B----4-:R-:W-:-:S04]  /*0860*/  FFMA R22, R22, R21, R17 ;  /* 0x0000001516167223 */ /* 0x010fc80000000011 */
[----:B-----5:R-:W-:Y:S01]  /*0870*/  FFMA R17, R25, R27, R22 ;  /* 0x0000001b19117223 */ /* 0x020fe20000000016 */
[----:B------:R-:W-:Y:S06]  /*0880*/  @P3 BRA `(.L_x_29) ;  /* 0xfffffffc00203947 */ /* 0x000fec000383ffff */
.L_x_28:
[----:B------:R-:W-:Y:S05]  /*0890*/  @!P0 BRA `(.L_x_30) ;  /* 0x0000000000748947 */ /* 0x000fea0003800000 */
[----:B------:R-:W0:Y:S01]  /*08a0*/  LDC.64 R4, c[0x0][0x390] ;  /* 0x0000e400ff047b82 */ /* 0x000e220000000a00 */
[----:B------:R-:W-:-:S05]  /*08b0*/  IADD3 R7, PT, PT, -R19, R8, RZ ;  /* 0x0000000813077210 */ /* 0x000fca0007ffe1ff */
[----:B0-----:R-:W-:-:S05]  /*08c0*/  IMAD.WIDE R4, R7, 0x4, R4 ;  /* 0x0000000407047825 */ /* 0x001fca00078e0204 */
        /* <DEDUP_REMOVED lines=12> */
[----:B0-----:R-:W-:Y:S01]  /*0990*/  LDS R4, [R23+0x58] ;  /* 0x0000580017047984 */ /* 0x001fe20000000800 */
[----:B--2---:R-:W-:-:S03]  /*09a0*/  FFMA R25, R26, R25, R17 ;  /* 0x000000191a197223 */ /* 0x004fc60000000011 */
[----:B------:R-:W4:Y:S01]  /*09b0*/  LDS R17, [R23+0x48] ;  /* 0x0000480017117984 */ /* 0x000f220000000800 */
[----:B---3--:R-:W-:-:S03]  /*09c0*/  FFMA R25, R24, R27, R25 ;  /* 0x0000001b18197223 */ /* 0x008fc60000000019 */
[----:B------:R-:W5:Y:S04]  /*09d0*/  LDS R26, [R23+0x4c] ;  /* 0x00004c00171a7984 */ /* 0x000f680000000800 */
[----:B------:R-:W0:Y:S04]  /*09e0*/  LDS R27, [R23+0x50] ;  /* 0x00005000171b7984 */ /* 0x000e280000000800 */
[----:B------:R-:W2:Y:S01]  /*09f0*/  LDS R24, [R23+0x54] ;  /* 0x0000540017187984 */ /* 0x000ea20000000800 */
[----:B----4-:R-:W-:-:S03]  /*0a00*/  FFMA R18, R18, R17, R25 ;  /* 0x0000001112127223 */ /* 0x010fc60000000019 */
[----:B------:R-:W3:Y:S01]  /*0a10*/  LDS R17, [R23+0x5c] ;  /* 0x00005c0017117984 */ /* 0x000ee20000000800 */
[----:B-----5:R-:W-:-:S04]  /*0a20*/  FFMA R21, R21, R26, R18 ;  /* 0x0000001a15157223 */ /* 0x020fc80000000012 */
[----:B0-----:R-:W-:-:S04]  /*0a30*/  FFMA R20, R20, R27, R21 ;  /* 0x0000001b14147223 */ /* 0x001fc80000000015 */
[----:B--2---:R-:W-:-:S04]  /*0a40*/  FFMA R7, R7, R24, R20 ;  /* 0x0000001807077223 */ /* 0x004fc80000000014 */
[----:B------:R-:W-:-:S04]  /*0a50*/  FFMA R7, R6, R4, R7 ;  /* 0x0000000406077223 */ /* 0x000fc80000000007 */
[----:B---3--:R-:W-:-:S07]  /*0a60*/  FFMA R17, R22, R17, R7 ;  /* 0x0000001116117223 */ /* 0x008fce0000000007 */
.L_x_30:
[----:B------:R-:W-:-:S05]  /*0a70*/  @P2 IADD3 R5, PT, PT, -R19, R8, RZ ;  /* 0x0000000813052210 */ /* 0x000fca0007ffe1ff */
[----:B-1----:R-:W-:-:S05]  /*0a80*/  @P2 IMAD.WIDE R4, R5, 0x4, R2 ;  /* 0x0000000405042825 */ /* 0x002fca00078e0202 */
[----:B------:R-:W2:Y:S04]  /*0a90*/  @P2 LDG.E R28, desc[UR4][R4.64] ;  /* 0x00000004041c2981 */ /* 0x000ea8000c1e1900 */
[----:B------:R-:W3:Y:S01]  /*0aa0*/  @P2 LDG.E R25, desc[UR4][R4.64+-0x4] ;  /* 0xfffffc0404192981 */ /* 0x000ee2000c1e1900 */
[----:B------:R-:W-:-:S03]  /*0ab0*/  @P2 LEA R26, R19, R10, 0x2 ;  /* 0x0000000a131a2211 */ /* 0x000fc600078e10ff */
[----:B------:R-:W4:Y:S01]  /*0ac0*/  @P2 LDG.E R21, desc[UR4][R4.64+-0x8] ;  /* 0xfffff80404152981 */ /* 0x000f22000c1e1900 */
[----:B------:R-:W-:Y:S02]  /*0ad0*/  @P2 IADD3 R19, PT, PT, R19, 0x4, RZ ;  /* 0x0000000413132810 */ /* 0x000fe40007ffe0ff */
[----:B------:R-:W-:Y:S01]  /*0ae0*/  LOP3.LUT P3, R18, R8, 0x1, RZ, 0xc0, !PT ;  /* 0x0000000108127812 */ /* 0x000fe2000786c0ff */
[----:B------:R0:W5:Y:S01]  /*0af0*/  @P2 LDG.E R23, desc[UR4][R4.64+-0xc] ;  /* 0xfffff40404172981 */ /* 0x000162000c1e1900 */
[----:B------:R-:W-:-:S03]  /*0b00*/  IADD3 R7, PT, PT, -R19, R8, RZ ;  /* 0x0000000813077210 */ /* 0x000fc60007ffe1ff */
[----:B------:R-:W2:Y:S02]  /*0b10*/  @P2 LDS R27, [R26+0x40] ;  /* 0x000040001a1b2984 */ /* 0x000ea40000000800 */
[----:B------:R-:W-:Y:S02]  /*0b20*/  IMAD.WIDE R6, R7, 0x4, R2 ;  /* 0x0000000407067825 */ /* 0x000fe400078e0202 */
[----:B0-----:R-:W3:Y:S04]  /*0b30*/  @P2 LDS R4, [R26+0x44] ;  /* 0x000044001a042984 */ /* 0x001ee80000000800 */
[----:B------:R-:W5:Y:S04]  /*0b40*/  LDG.E R24, desc[UR4][R6.64] ;  /* 0x0000000406187981 */ /* 0x000f68000c1e1900 */
[----:B------:R-:W5:Y:S04]  /*0b50*/  @P3 LDG.E R22, desc[UR4][R6.64+-0x4] ;  /* 0xfffffc0406163981 */ /* 0x000f68000c1e1900 */
[----:B------:R0:W5:Y:S02]  /*0b60*/  @P3 LDG.E R20, desc[UR4][R6.64+-0x8] ;  /* 0xfffff80406143981 */ /* 0x000164000c1e1900 */
[----:B0-----:R-:W-:-:S05]  /*0b70*/  LEA R6, R19, R10, 0x2 ;  /* 0x0000000a13067211 */ /* 0x001fca00078e10ff */
[----:B------:R-:W-:Y:S01]  /*0b80*/  @P3 LDS R19, [R6+0x48] ;  /* 0x0000480006133984 */ /* 0x000fe20000000800 */
[----:B--2---:R-:W-:-:S03]  /*0b90*/  @P2 FFMA R29, R28, R27, R17 ;  /* 0x0000001b1c1d2223 */ /* 0x004fc60000000011 */
[----:B------:R-:W4:Y:S04]  /*0ba0*/  @P2 LDS R28, [R26+0x48] ;  /* 0x000048001a1c2984 */ /* 0x000f280000000800 */
[----:B------:R-:W5:Y:S01]  /*0bb0*/  @P2 LDS R27, [R26+0x4c] ;  /* 0x00004c001a1b2984 */ /* 0x000f620000000800 */
[----:B---3--:R-:W-:-:S03]  /*0bc0*/  @P2 FFMA R4, R25, R4, R29 ;  /* 0x0000000419042223 */ /* 0x008fc6000000001d */
[----:B------:R-:W0:Y:S04]  /*0bd0*/  LDS R29, [R6+0x40] ;  /* 0x00004000061d7984 */ /* 0x000e280000000800 */
[----:B------:R-:W1:Y:S01]  /*0be0*/  @P3 LDS R25, [R6+0x44] ;  /* 0x0000440006193984 */ /* 0x000e620000000800 */
[----:B----4-:R-:W-:Y:S02]  /*0bf0*/  @P2 FFMA R28, R21, R28, R4 ;  /* 0x0000001c151c2223 */ /* 0x010fe40000000004 */
[----:B------:R-:W2:Y:S02]  /*0c00*/  LDC.64 R4, c[0x0][0x380] ;  /* 0x0000e000ff047b82 */ /* 0x000ea40000000a00 */
[----:B-----5:R-:W-:-:S04]  /*0c10*/  @P2 FFMA R17, R23, R27, R28 ;  /* 0x0000001b17112223 */ /* 0x020fc8000000001c */
[----:B0-----:R-:W-:-:S04]  /*0c20*/  FFMA R17, R24, R29, R17 ;  /* 0x0000001d18117223 */ /* 0x001fc80000000011 */
[----:B-1----:R-:W-:-:S04]  /*0c30*/  @P3 FFMA R25, R22, R25, R17 ;  /* 0x0000001916193223 */ /* 0x002fc80000000011 */
[----:B------:R-:W-:Y:S01]  /*0c40*/  @P3 FFMA R17, R20, R19, R25 ;  /* 0x0000001314113223 */ /* 0x000fe20000000019 */
[----:B------:R-:W-:Y:S01]  /*0c50*/  HFMA2 R20, -RZ, RZ, 0, 0 ;  /* 0x00000000ff147431 */ /* 0x000fe200000001ff */
[----:B------:R-:W-:Y:S01]  /*0c60*/  MOV R19, R15 ;  /* 0x0000000f00137202 */ /* 0x000fe20000000f00 */
[----:B--2---:R-:W-:-:S05]  /*0c70*/  IMAD.WIDE R4, R16, 0x4, R4 ;  /* 0x0000000410047825 */ /* 0x004fca00078e0204 */
[----:B------:R0:W-:Y:S01]  /*0c80*/  STG.E desc[UR4][R4.64+0x40], R17 ;  /* 0x0000401104007986 */ /* 0x0001e2000c101904 */
[----:B------:R-:W-:Y:S05]  /*0c90*/  @!P1 BRA `(.L_x_31) ;  /* 0x0000000000fc9947 */ /* 0x000fea0003800000 */
[----:B------:R-:W-:Y:S01]  /*0ca0*/  IMAD R7, R0, 0x280, R11 ;  /* 0x0000028000077824 */ /* 0x000fe200078e020b */
[----:B------:R-:W-:Y:S02]  /*0cb0*/  LOP3.LUT R21, R12, 0xfffffff0, RZ, 0xc0, !PT ;  /* 0xfffffff00c157812 */ /* 0x000fe400078ec0ff */
[----:B------:R-:W-:Y:S02]  /*0cc0*/  MOV R20, RZ ;  /* 0x000000ff00147202 */ /* 0x000fe40000000f00 */
[----:B------:R-:W-:Y:S02]  /*0cd0*/  LEA R16, R14, R7, 0x2 ;  /* 0x000000070e107211 */ /* 0x000fe400078e10ff */
[----:B0-----:R-:W-:Y:S02]  /*0ce0*/  MOV R17, R13 ;  /* 0x0000000d00117202 */ /* 0x001fe40000000f00 */
[----:B------:R-:W-:Y:S02]  /*0cf0*/  MOV R19, R15 ;  /* 0x0000000f00137202 */ /* 0x000fe40000000f00 */
[----:B------:R-:W-:-:S02]  /*0d00*/  IADD3 R21, PT, PT, -R21, RZ, RZ ;  /* 0x000000ff15157210 */ /* 0x000fc40007ffe1ff */
[----:B------:R-:W-:-:S07]  /*0d10*/  IADD3 R16, PT, PT, R16, 0xbc, R9 ;  /* 0x000000bc10107810 */ /* 0x000fce0007ffe009 */
.L_x_32:
[----:B------:R-:W-:Y:S01]  /*0d20*/  IMAD.WIDE R6, R17, 0x4, R2 ;  /* 0x0000000411067825 */ /* 0x000fe200078e0202 */
[----:B------:R-:W0:Y:S04]  /*0d30*/  LDS R24, [R16+-0x3c] ;  /* 0xffffc40010187984 */ /* 0x000e280000000800 */
[----:B------:R-:W0:Y:S04]  /*0d40*/  LDG.E R25, desc[UR4][R6.64] ;  /* 0x0000000406197981 */ /* 0x000e28000c1e1900 */
[----:B------:R-:W2:Y:S04]  /*0d50*/  LDG.E R27, desc[UR4][R6.64+-0x4] ;  /* 0xfffffc04061b7981 */ /* 0x000ea8000c1e1900 */
[----:B------:R-:W3:Y:S04]  /*0d60*/  LDG.E R23, desc[UR4][R6.64+-0x8] ;  /* 0xfffff80406177981 */ /* 0x000ee8000c1e1900 */
[----:B------:R-:W4:Y:S01]  /*0d70*/  LDG.E R22, desc[UR4][R6.64+-0xc] ;  /* 0xfffff40406167981 */ /* 0x000f22000c1e1900 */
[----:B0-----:R-:W-:-:S03]  /*0d80*/  FFMA R24, R25, R24, R20 ;  /* 0x0000001819187223 */ /* 0x001fc60000000014 */
[----:B------:R-:W5:Y:S04]  /*0d90*/  LDG.E R20, desc[UR4][R6.64+-0x10] ;  /* 0xfffff00406147981 */ /* 0x000f68000c1e1900 */
[----:B------:R-:W2:Y:S02]  /*0da0*/  LDS R25, [R16+-0x38] ;  /* 0xffffc80010197984 */ /* 0x000ea40000000800 */
[----:B--2---:R-:W-:Y:S02]  /*0db0*/  FFMA R26, R27, R25, R24 ;  /* 0x000000191b1a7223 */ /* 0x004fe40000000018 */
[----:B------:R-:W2:Y:S04]  /*0dc0*/  LDG.E R24, desc[UR4][R6.64+-0x14] ;  /* 0xffffec0406187981 */ /* 0x000ea8000c1e1900 */
[----:B------:R-:W3:Y:S02]  /*0dd0*/  LDS R25, [R16+-0x34] ;  /* 0xffffcc0010197984 */ /* 0x000ee40000000800 */
[----:B---3--:R-:W-:-:S02]  /*0de0*/  FFMA R25, R23, R25, R26 ;  /* 0x0000001917197223 */ /* 0x008fc4000000001a */
[----:B------:R-:W3:Y:S04]  /*0df0*/  LDG.E R23, desc[UR4][R6.64+-0x18] ;  /* 0xffffe80406177981 */ /* 0x000ee8000c1e1900 */
[----:B------:R-:W4:Y:S02]  /*0e00*/  LDS R26, [R16+-0x30] ;  /* 0xffffd000101a7984 */ /* 0x000f240000000800 */
[----:B----4-:R-:W-:Y:S02]  /*0e10*/  FFMA R25, R22, R26, R25 ;  /* 0x0000001a16197223 */ /* 0x010fe40000000019 */
[----:B------:R-:W5:Y:S04]  /*0e20*/  LDS R26, [R16+-0x2c] ;  /* 0xffffd400101a7984 */ /* 0x000f680000000800 */
[----:B------:R-:W4:Y:S01]  /*0e30*/  LDG.E R22, desc[UR4][R6.64+-0x1c] ;  /* 0xffffe40406167981 */ /* 0x000f22000c1e1900 */
[----:B-----5:R-:W-:-:S03]  /*0e40*/  FFMA R25, R20, R26, R25 ;  /* 0x0000001a14197223 */ /* 0x020fc60000000019 */
[----:B------:R-:W2:Y:S04]  /*0e50*/  LDS R26, [R16+-0x28] ;  /* 0xffffd800101a7984 */ /* 0x000ea80000000800 */
[----:B------:R-:W5:Y:S01]  /*0e60*/  LDG.E R20, desc[UR4][R6.64+-0x20] ;  /* 0xffffe00406147981 */ /* 0x000f62000c1e1900 */
[----:B--2---:R-:W-:-:S03]  /*0e70*/  FFMA R26, R24, R26, R25 ;  /* 0x0000001a181a7223 */ /* 0x004fc60000000019 */
[----:B------:R-:W2:Y:S04]  /*0e80*/  LDG.E R24, desc[UR4][R6.64+-0x24] ;  /* 0xffffdc0406187981 */ /* 0x000ea8000c1e1900 */
[----:B------:R-:W3:Y:S02]  /*0e90*/  LDS R25, [R16+-0x24] ;  /* 0xffffdc0010197984 */ /* 0x000ee40000000800 */
[----:B---3--:R-:W-:Y:S02]  /*0ea0*/  FFMA R25, R23, R25, R26 ;  /* 0x0000001917197223 */ /* 0x008fe4000000001a */
[----:B------:R-:W3:Y:S04]  /*0eb0*/  LDG.E R23, desc[UR4][R6.64+-0x28] ;  /* 0xffffd80406177981 */ /* 0x000ee8000c1e1900 */
[----:B------:R-:W4:Y:S02]  /*0ec0*/  LDS R26, [R16+-0x20] ;  /* 0xffffe000101a7984 */ /* 0x000f240000000800 */
[----:B----4-:R-:W-:-:S02]  /*0ed0*/  FFMA R25, R22, R26, R25 ;  /* 0x0000001a16197223 */ /* 0x010fc40000000019 */
[----:B------:R-:W5:Y:S02]  /*0ee0*/  LDS R22, [R16+-0x1c] ;  /* 0xffffe40010167984 */ /* 0x000f640000000800 */
[----:B-----5:R-:W-:Y:S02]  /*0ef0*/  FFMA R25, R20, R22, R25 ;  /* 0x0000001614197223 */ /* 0x020fe40000000019 */
[----:B------:R-:W2:Y:S04]  /*0f00*/  LDS R22, [R16+-0x18] ;  /* 0xffffe80010167984 */ /* 0x000ea80000000800 */
[----:B------:R-:W4:Y:S01]  /*0f10*/  LDG.E R20, desc[UR4][R6.64+-0x2c] ;  /* 0xffffd40406147981 */ /* 0x000f22000c1e1900 */
[----:B--2---:R-:W-:-:S03]  /*0f20*/  FFMA R26, R24, R22, R25 ;  /* 0x00000016181a7223 */ /* 0x004fc60000000019 */
[----:B------:R-:W3:Y:S04]  /*0f30*/  LDS R25, [R16+-0x14] ;  /* 0xffffec0010197984 */ /* 0x000ee80000000800 */
[----:B------:R-:W2:Y:S04]  /*0f40*/  LDG.E R24, desc[UR4][R6.64+-0x30] ;  /* 0xffffd00406187981 */ /* 0x000ea8000c1e1900 */
[----:B------:R-:W5:Y:S01]  /*0f50*/  LDG.E R22, desc[UR4][R6.64+-0x34] ;  /* 0xffffcc0406167981 */ /* 0x000f62000c1e1900 */
[----:B---3--:R-:W-:-:S03]  /*0f60*/  FFMA R27, R23, R25, R26 ;  /* 0x00000019171b7223 */ /* 0x008fc6000000001a */
[----:B------:R-:W3:Y:S04]  /*0f70*/  LDG.E R23, desc[UR4][R6.64+-0x38] ;  /* 0xffffc80406177981 */ /* 0x000ee8000c1e1900 */
[----:B------:R-:W3:Y:S01]  /*0f80*/  LDG.E R25, desc[UR4][R6.64+-0x3c] ;  /* 0xffffc40406197981 */ /* 0x000ee2000c1e1900 */
[----:B------:R-:W-:Y:S02]  /*0f90*/  IADD3 R21, PT, PT, R21, 0x10, RZ ;  /* 0x0000001015157810 */ /* 0x000fe40007ffe0ff */
[----:B------:R-:W-:Y:S01]  /*0fa0*/  IADD3 R19, PT, PT, R19, 0x10, RZ ;  /* 0x0000001013137810 */ /* 0x000fe20007ffe0ff */
[----:B------:R-:W4:Y:S01]  /*0fb0*/  LDS R26, [R16+-0x10] ;  /* 0xfffff000101a7984 */ /* 0x000f220000000800 */
[----:B------:R-:W-:Y:S02]  /*0fc0*/  ISETP.NE.AND P3, PT, R21, RZ, PT ;  /* 0x000000ff1500720c */ /* 0x000fe40003f65270 */
[----:B------:R-:W-:Y:S01]  /*0fd0*/  IADD3 R17, PT, PT, R17, -0x10, RZ ;  /* 0xfffffff011117810 */ /* 0x000fe20007ffe0ff */
[----:B----4-:R-:W-:-:S02]  /*0fe0*/  FFMA R27, R20, R26, R27 ;  /* 0x0000001a141b7223 */ /* 0x010fc4000000001b */
[----:B------:R-:W2:Y:S04]  /*0ff0*/  LDS R20, [R16+-0xc] ;  /* 0xfffff40010147984 */ /* 0x000ea80000000800 */
[----:B------:R-:W5:Y:S01]  /*1000*/  LDS R26, [R16+-0x8] ;  /* 0xfffff800101a7984 */ /* 0x000f620000000800 */
[----:B--2---:R-:W-:-:S03]  /*1010*/  FFMA R27, R24, R20, R27 ;  /* 0x00000014181b7223 */ /* 0x004fc6000000001b */
[----:B------:R-:W3:Y:S01]  /*1020*/  LDS R20, [R16+-0x4] ;  /* 0xfffffc0010147984 */ /* 0x000ee20000000800 */
[----:B-----5:R-:W-:-:S03]  /*1030*/  FFMA R22, R22, R26, R27 ;  /* 0x0000001a16167223 */ /* 0x020fc6000000001b */
[----:B------:R0:W1:Y:S02]  /*1040*/  LDS R24, [R16] ;  /* 0x0000000010187984 */ /* 0x0000640000000800 */
[----:B0-----:R-:W-:Y:S01]  /*1050*/  IADD3 R16, PT, PT, R16, 0x40, RZ ;  /* 0x0000004010107810 */ /* 0x001fe20007ffe0ff */
[----:B---3--:R-:W-:-:S04]  /*1060*/  FFMA R20, R23, R20, R22 ;  /* 0x0000001417147223 */ /* 0x008fc80000000016 */
[----:B-1----:R-:W-:Y:S01]  /*1070*/  FFMA R20, R25, R24, R20 ;  /* 0x0000001819147223 */ /* 0x002fe20000000014 */
[----:B------:R-:W-:Y:S06]  /*1080*/  @P3 BRA `(.L_x_32) ;  /* 0xfffffffc00243947 */ /* 0x000fec000383ffff */
.L_x_31:
[----:B------:R-:W-:Y:S05]  /*1090*/  @!P0 BRA `(.L_x_33) ;  /* 0x0000000000708947 */ /* 0x000fea0003800000 */
[----:B------:R-:W-:-:S05]  /*10a0*/  IADD3 R7, PT, PT, -R19, R8, RZ ;  /* 0x0000000813077210 */ /* 0x000fca0007ffe1ff */
[----:B------:R-:W-:-:S05]  /*10b0*/  IMAD.WIDE R6, R7, 0x4, R2 ;  /* 0x0000000407067825 */ /* 0x000fca00078e0202 */
[----:B------:R-:W2:Y:S04]  /*10c0*/  LDG.E R25, desc[UR4][R6.64] ;  /* 0x0000000406197981 */ /* 0x000ea8000c1e1900 */
[----:B------:R-:W3:Y:S01]  /*10d0*/  LDG.E R24, desc[UR4][R6.64+-0x4] ;  /* 0xfffffc0406187981 */ /* 0x000ee2000c1e1900 */
[----:B0-----:R-:W-:-:S03]  /*10e0*/  LEA R17, R19, R10, 0x2 ;  /* 0x0000000a13117211 */ /* 0x001fc600078e10ff */
        /* <DEDUP_REMOVED lines=23> */
.L_x_33:
[----:B------:R-:W-:-:S05]  /*1260*/  @P2 IADD3 R7, PT, PT, -R19, R8, RZ ;  /* 0x0000000813072210 */ /* 0x000fca0007ffe1ff */
[----:B------:R-:W-:-:S05]  /*1270*/  @P2 IMAD.WIDE R6, R7, 0x4, R2 ;  /* 0x0000000407062825 */ /* 0x000fca00078e0202 */
[----:B------:R-:W2:Y:S04]  /*1280*/  @P2 LDG.E R27, desc[UR4][R6.64] ;  /* 0x00000004061b2981 */ /* 0x000ea8000c1e1900 */
[----:B------:R-:W3:Y:S01]  /*1290*/  @P2 LDG.E R21, desc[UR4][R6.64+-0x4] ;  /* 0xfffffc0406152981 */ /* 0x000ee2000c1e1900 */
[C---:B------:R-:W-:Y:S02]  /*12a0*/  @P2 LEA R22, R19.reuse, R10, 0x2 ;  /* 0x0000000a13162211 */ /* 0x040fe400078e10ff */
[----:B------:R-:W-:Y:S01]  /*12b0*/  @P2 IADD3 R19, PT, PT, R19, 0x4, RZ ;  /* 0x0000000413132810 */ /* 0x000fe20007ffe0ff */
[----:B------:R-:W4:Y:S01]  /*12c0*/  @P2 LDG.E R26, desc[UR4][R6.64+-0xc] ;  /* 0xfffff404061a2981 */ /* 0x000f22000c1e1900 */
[----:B------:R-:W-:Y:S02]  /*12d0*/  ISETP.NE.AND P3, PT, R18, RZ, PT ;  /* 0x000000ff1200720c */ /* 0x000fe40003f65270 */
[----:B0-----:R-:W-:Y:S01]  /*12e0*/  IADD3 R17, PT, PT, -R19, R8, RZ ;  /* 0x0000000813117210 */ /* 0x001fe20007ffe1ff */
[----:B------:R0:W5:Y:S04]  /*12f0*/  @P2 LDG.E R18, desc[UR4][R6.64+-0x8] ;  /* 0xfffff80406122981 */ /* 0x000168000c1e1900 */
[----:B------:R-:W-:Y:S01]  /*1300*/  IMAD.WIDE R16, R17, 0x4, R2 ;  /* 0x0000000411107825 */ /* 0x000fe200078e0202 */
[----:B------:R-:W2:Y:S04]  /*1310*/  @P2 LDS R28, [R22+0x80] ;  /* 0x00008000161c2984 */ /* 0x000ea80000000800 */
[----:B------:R-:W4:Y:S04]  /*1320*/  LDG.E R25, desc[UR4][R16.64] ;  /* 0x0000000410197981 */ /* 0x000f28000c1e1900 */
[----:B------:R-:W4:Y:S04]  /*1330*/  @P3 LDG.E R23, desc[UR4][R16.64+-0x4] ;  /* 0xfffffc0410173981 */ /* 0x000f28000c1e1900 */
[----:B------:R-:W4:Y:S04]  /*1340*/  @P3 LDG.E R24, desc[UR4][R16.64+-0x8] ;  /* 0xfffff80410183981 */ /* 0x000f28000c1e1900 */
[----:B0-----:R-:W3:Y:S01]  /*1350*/  @P2 LDS R6, [R22+0x84] ;  /* 0x0000840016062984 */ /* 0x001ee20000000800 */
[----:B--2---:R-:W-:-:S03]  /*1360*/  @P2 FFMA R29, R27, R28, R20 ;  /* 0x0000001c1b1d2223 */ /* 0x004fc60000000014 */
[----:B------:R-:W5:Y:S01]  /*1370*/  @P2 LDS R27, [R22+0x88] ;  /* 0x00008800161b2984 */ /* 0x000f620000000800 */
[----:B------:R-:W-:-:S03]  /*1380*/  LEA R28, R19, R10, 0x2 ;  /* 0x0000000a131c7211 */ /* 0x000fc600078e10ff */
[----:B------:R-:W4:Y:S01]  /*1390*/  @P2 LDS R19, [R22+0x8c] ;  /* 0x00008c0016132984 */ /* 0x000f220000000800 */
[----:B---3--:R-:W-:-:S03]  /*13a0*/  @P2 FFMA R29, R21, R6, R29 ;  /* 0x00000006151d2223 */ /* 0x008fc6000000001d */
[----:B------:R-:W0:Y:S04]  /*13b0*/  LDS R6, [R28+0x80] ;  /* 0x000080001c067984 */ /* 0x000e280000000800 */
[----:B------:R-:W1:Y:S04]  /*13c0*/  @P3 LDS R7, [R28+0x84] ;  /* 0x000084001c073984 */ /* 0x000e680000000800 */
[----:B------:R-:W2:Y:S01]  /*13d0*/  @P3 LDS R21, [R28+0x88] ;  /* 0x000088001c153984 */ /* 0x000ea20000000800 */
[----:B-----5:R-:W-:-:S04]  /*13e0*/  @P2 FFMA R27, R18, R27, R29 ;  /* 0x0000001b121b2223 */ /* 0x020fc8000000001d */
[----:B----4-:R-:W-:-:S04]  /*13f0*/  @P2 FFMA R20, R26, R19, R27 ;  /* 0x000000131a142223 */ /* 0x010fc8000000001b */
[----:B0-----:R-:W-:-:S04]  /*1400*/  FFMA R6, R25, R6, R20 ;  /* 0x0000000619067223 */ /* 0x001fc80000000014 */
[----:B-1----:R-:W-:-:S04]  /*1410*/  @P3 FFMA R7, R23, R7, R6 ;  /* 0x0000000717073223 */ /* 0x002fc80000000006 */
[----:B--2---:R-:W-:Y:S01]  /*1420*/  @P3 FFMA R6, R24, R21, R7 ;  /* 0x0000001518063223 */ /* 0x004fe20000000007 */
[----:B------:R-:W-:Y:S01]  /*1430*/  HFMA2 R20, -RZ, RZ, 0, 0 ;  /* 0x00000000ff147431 */ /* 0x000fe200000001ff */
[----:B------:R-:W-:-:S03]  /*1440*/  MOV R19, R15 ;  /* 0x0000000f00137202 */ /* 0x000fc60000000f00 */
[----:B------:R0:W-:Y:S01]  /*1450*/  STG.E desc[UR4][R4.64+0x80], R6 ;  /* 0x0000800604007986 */ /* 0x0001e2000c101904 */
[----:B------:R-:W-:Y:S05]  /*1460*/  @!P1 BRA `(.L_x_34) ;  /* 0x0000000000fc9947 */ /* 0x000fea0003800000 */
[----:B------:R-:W-:Y:S01]  /*1470*/  IMAD R7, R0, 0x280, R11 ;  /* 0x0000028000077824 */ /* 0x000fe200078e020b */
[----:B------:R-:W-:Y:S02]  /*1480*/  LOP3.LUT R18, R12, 0xfffffff0, RZ, 0xc0, !PT ;  /* 0xfffffff00c127812 */ /* 0x000fe400078ec0ff */
[----:B------:R-:W-:Y:S02]  /*1490*/  MOV R20, RZ ;  /* 0x000000ff00147202 */ /* 0x000fe40000000f00 */
[----:B------:R-:W-:Y:S02]  /*14a0*/  LEA R16, R14, R7, 0x2 ;  /* 0x000000070e107211 */ /* 0x000fe400078e10ff */
[----:B------:R-:W-:Y:S02]  /*14b0*/  MOV R17, R13 ;  /* 0x0000000d00117202 */ /* 0x000fe40000000f00 */
[----:B------:R-:W-:Y:S02]  /*14c0*/  MOV R19, R15 ;  /* 0x0000000f00137202 */ /* 0x000fe40000000f00 */
[----:B------:R-:W-:-:S02]  /*14d0*/  IADD3 R18, PT, PT, -R18, RZ, RZ ;  /* 0x000000ff12127210 */ /* 0x000fc40007ffe1ff */
[----:B------:R-:W-:-:S07]  /*14e0*/  IADD3 R16, PT, PT, R16, 0xfc, R9 ;  /* 0x000000fc10107810 */ /* 0x000fce0007ffe009 */
.L_x_35:
[----:B0-----:R-:W-:Y:S01]  /*14f0*/  IMAD.WIDE R6, R17, 0x4, R2 ;  /* 0x0000000411067825 */ /* 0x001fe200078e0202 */
        /* <DEDUP_REMOVED lines=33> */
[----:B------:R-:W4:Y:S04]  /*1710*/  LDG.E R22, desc[UR4][R6.64+-0x30] ;  /* 0xffffd00406167981 */ /* 0x000f28000c1e1900 */
[----:B------:R-:W4:Y:S01]  /*1720*/  LDG.E R25, desc[UR4][R6.64+-0x3c] ;  /* 0xffffc40406197981 */ /* 0x000f22000c1e1900 */
[----:B-----5:R-:W-:-:S03]  /*1730*/  FFMA R27, R21, R27, R26 ;  /* 0x0000001b151b7223 */ /* 0x020fc6000000001a */
        /* <DEDUP_REMOVED lines=18> */
.L_x_34:
[----:B------:R-:W-:Y:S05]  /*1860*/  @!P0 BRA `(.L_x_36) ;  /* 0x0000000000708947 */ /* 0x000fea0003800000 */
        /* <DEDUP_REMOVED lines=28> */
.L_x_36:
[----:B------:R-:W-:-:S05]  /*1a30*/  @P2 IADD3 R7, PT, PT, -R19, R8, RZ ;  /* 0x0000000813072210 */ /* 0x000fca0007ffe1ff */
[----:B0-----:R-:W-:-:S05]  /*1a40*/  @P2 IMAD.WIDE R6, R7, 0x4, R2 ;  /* 0x0000000407062825 */ /* 0x001fca00078e0202 */
[----:B------:R-:W2:Y:S04]  /*1a50*/  @P2 LDG.E R27, desc[UR4][R6.64] ;  /* 0x00000004061b2981 */ /* 0x000ea8000c1e1900 */
[----:B------:R-:W3:Y:S01]  /*1a60*/  @P2 LDG.E R18, desc[UR4][R6.64+-0x4] ;  /* 0xfffffc0406122981 */ /* 0x000ee2000c1e1900 */
[C---:B------:R-:W-:Y:S02]  /*1a70*/  @P2 LEA R26, R19.reuse, R10, 0x2 ;  /* 0x0000000a131a2211 */ /* 0x040fe400078e10ff */
[----:B------:R-:W-:Y:S01]  /*1a80*/  @P2 IADD3 R19, PT, PT, R19, 0x4, RZ ;  /* 0x0000000413132810 */ /* 0x000fe20007ffe0ff */
[----:B------:R-:W4:Y:S03]  /*1a90*/  @P2 LDG.E R21, desc[UR4][R6.64+-0x8] ;  /* 0xfffff80406152981 */ /* 0x000f26000c1e1900 */
[----:B------:R-:W-:Y:S01]  /*1aa0*/  IADD3 R17, PT, PT, -R19, R8, RZ ;  /* 0x0000000813117210 */ /* 0x000fe20007ffe1ff */
[----:B------:R0:W5:Y:S04]  /*1ab0*/  @P2 LDG.E R24, desc[UR4][R6.64+-0xc] ;  /* 0xfffff40406182981 */ /* 0x000168000c1e1900 */
[----:B------:R-:W-:Y:S01]  /*1ac0*/  IMAD.WIDE R16, R17, 0x4, R2 ;  /* 0x0000000411107825 */ /* 0x000fe200078e0202 */
[----:B------:R-:W2:Y:S04]  /*1ad0*/  @P2 LDS R28, [R26+0xc0] ;  /* 0x0000c0001a1c2984 */ /* 0x000ea80000000800 */
[----:B------:R-:W5:Y:S04]  /*1ae0*/  LDG.E R25, desc[UR4][R16.64] ;  /* 0x0000000410197981 */ /* 0x000f68000c1e1900 */
[----:B------:R-:W5:Y:S04]  /*1af0*/  @P3 LDG.E R22, desc[UR4][R16.64+-0x4] ;  /* 0xfffffc0410163981 */ /* 0x000f68000c1e1900 */
[----:B------:R-:W5:Y:S04]  /*1b00*/  @P3 LDG.E R23, desc[UR4][R16.64+-0x8] ;  /* 0xfffff80410173981 */ /* 0x000f68000c1e1900 */
[----:B0-----:R-:W3:Y:S01]  /*1b10*/  @P2 LDS R6, [R26+0xc4] ;  /* 0x0000c4001a062984 */ /* 0x001ee20000000800 */
[----:B--2---:R-:W-:-:S03]  /*1b20*/  @P2 FFMA R29, R27, R28, R20 ;  /* 0x0000001c1b1d2223 */ /* 0x004fc60000000014 */
[----:B------:R-:W4:Y:S01]  /*1b30*/  @P2 LDS R28, [R26+0xc8] ;  /* 0x0000c8001a1c2984 */ /* 0x000f220000000800 */
[----:B------:R-:W-:-:S03]  /*1b40*/  LEA R27, R19, R10, 0x2 ;  /* 0x0000000a131b7211 */ /* 0x000fc600078e10ff */
[----:B------:R-:W5:Y:S01]  /*1b50*/  @P2 LDS R19, [R26+0xcc] ;  /* 0x0000cc001a132984 */ /* 0x000f620000000800 */
[----:B---3--:R-:W-:-:S03]  /*1b60*/  @P2 FFMA R29, R18, R6, R29 ;  /* 0x00000006121d2223 */ /* 0x008fc6000000001d */
[----:B------:R-:W0:Y:S04]  /*1b70*/  LDS R6, [R27+0xc0] ;  /* 0x0000c0001b067984 */ /* 0x000e280000000800 */
[----:B------:R-:W1:Y:S04]  /*1b80*/  @P3 LDS R7, [R27+0xc4] ;  /* 0x0000c4001b073984 */ /* 0x000e680000000800 */
[----:B------:R-:W2:Y:S01]  /*1b90*/  @P3 LDS R18, [R27+0xc8] ;  /* 0x0000c8001b123984 */ /* 0x000ea20000000800 */
[----:B----4-:R-:W-:-:S04]  /*1ba0*/  @P2 FFMA R21, R21, R28, R29 ;  /* 0x0000001c15152223 */ /* 0x010fc8000000001d */
[----:B-----5:R-:W-:-:S04]  /*1bb0*/  @P2 FFMA R20, R24, R19, R21 ;  /* 0x0000001318142223 */ /* 0x020fc80000000015 */
        /* <DEDUP_REMOVED lines=15> */
.L_x_38:
[----:B------:R-:W-:Y:S01]  /*1cb0*/  IMAD.WIDE R6, R17, 0x4, R2 ;  /* 0x0000000411067825 */ /* 0x000fe200078e0202 */
[----:B------:R-:W1:Y:S04]  /*1cc0*/  LDS R24, [R16+-0x3c] ;  /* 0xffffc40010187984 */ /* 0x000e680000000800 */
[----:B0-----:R-:W1:Y:S04]  /*1cd0*/  LDG.E R25, desc[UR4][R6.64] ;  /* 0x0000000406197981 */ /* 0x001e68000c1e1900 */
[----:B------:R-:W2:Y:S04]  /*1ce0*/  LDG.E R27, desc[UR4][R6.64+-0x4] ;  /* 0xfffffc04061b7981 */ /* 0x000ea8000c1e1900 */
[----:B------:R-:W3:Y:S04]  /*1cf0*/  LDG.E R23, desc[UR4][R6.64+-0x8] ;  /* 0xfffff80406177981 */ /* 0x000ee8000c1e1900 */
[----:B------:R-:W4:Y:S04]  /*1d00*/  LDG.E R22, desc[UR4][R6.64+-0xc] ;  /* 0xfffff40406167981 */ /* 0x000f28000c1e1900 */
[----:B------:R-:W5:Y:S04]  /*1d10*/  LDG.E R21, desc[UR4][R6.64+-0x10] ;  /* 0xfffff00406157981 */ /* 0x000f68000c1e1900 */
[----:B------:R-:W-:Y:S01]  /*1d20*/  LDS R28, [R16] ;  /* 0x00000000101c7984 */ /* 0x000fe20000000800 */
[----:B-1----:R-:W-:-:S03]  /*1d30*/  FFMA R24, R25, R24, R20 ;  /* 0x0000001819187223 */ /* 0x002fc60000000014 */
        /* <DEDUP_REMOVED lines=46> */
.L_x_37:
[----:B------:R-:W-:Y:S05]  /*2020*/  @!P0 BRA `(.L_x_39) ;  /* 0x0000000000708947 */ /* 0x000fea0003800000 */
[----:B------:R-:W-:-:S05]  /*2030*/  IADD3 R7, PT, PT, -R19, R8, RZ ;  /* 0x0000000813077210 */ /* 0x000fca0007ffe1ff */
[----:B------:R-:W-:-:S05]  /*2040*/  IMAD.WIDE R6, R7, 0x4, R2 ;  /* 0x0000000407067825 */ /* 0x000fca00078e0202 */
[----:B------:R-:W2:Y:S04]  /*2050*/  LDG.E R27, desc[UR4][R6.64] ;  /* 0x00000004061b7981 */ /* 0x000ea8000c1e1900 */
[----:B0-----:R-:W3:Y:S04]  /*2060*/  LDG.E R25, desc[UR4][R6.64+-0x4] ;  /* 0xfffffc0406197981 */ /* 0x001ee8000c1e1900 */
        /* <DEDUP_REMOVED lines=24> */
.L_x_39:
[----:B------:R-:W-:-:S05]  /*21f0*/  @P2 IADD3 R7, PT, PT, -R19, R8, RZ ;  /* 0x0000000813072210 */ /* 0x000fca0007ffe1ff */
[----:B------:R-:W-:-:S05]  /*2200*/  @P2 IMAD.WIDE R6, R7, 0x4, R2 ;  /* 0x0000000407062825 */ /* 0x000fca00078e0202 */
        /* <DEDUP_REMOVED lines=9> */
[----:B0-----:R-:W5:Y:S04]  /*22a0*/  LDG.E R25, desc[UR4][R16.64] ;  /* 0x0000000410197981 */ /* 0x001f68000c1e1900 */
[----:B------:R-:W5:Y:S04]  /*22b0*/  @P3 LDG.E R22, desc[UR4][R16.64+-0x4] ;  /* 0xfffffc0410163981 */ /* 0x000f68000c1e1900 */
[----:B------:R-:W5:Y:S04]  /*22c0*/  @P3 LDG.E R23, desc[UR4][R16.64+-0x8] ;  /* 0xfffff80410173981 */ /* 0x000f68000c1e1900 */
[----:B-1----:R-:W3:Y:S01]  /*22d0*/  @P2 LDS R6, [R26+0x104] ;  /* 0x000104001a062984 */ /* 0x002ee20000000800 */
        /* <DEDUP_REMOVED lines=25> */
.L_x_41:
        /* <DEDUP_REMOVED lines=55> */
.L_x_40:
        /* <DEDUP_REMOVED lines=29> */
.L_x_42:
        /* <DEDUP_REMOVED lines=40> */
.L_x_44:
        /* <DEDUP_REMOVED lines=55> */
.L_x_43:
        /* <DEDUP_REMOVED lines=29> */
.L_x_45:
        /* <DEDUP_REMOVED lines=40> */
.L_x_47:
        /* <DEDUP_REMOVED lines=55> */
.L_x_46:
        /* <DEDUP_REMOVED lines=29> */
.L_x_48:
        /* <DEDUP_REMOVED lines=28> */
[----:B------:R-:W-:-:S04]  /*3af0*/  HFMA2 R22, -RZ, RZ, 0, 0 ;  /* 0x00000000ff167431 */ /* 0x000fc800000001ff */
[----:B------:R0:W-:Y:S01]  /*3b00*/  STG.E desc[UR4][R4.64+0x1c0], R25 ;  /* 0x0001c01904007986 */ /* 0x0001e2000c101904 */
[----:B------:R-:W-:Y:S05]  /*3b10*/  @!P1 BRA `(.L_x_49) ;  /* 0x0000000000f49947 */ /* 0x000fea0003800000 */
[----:B------:R-:W-:Y:S01]  /*3b20*/  IMAD R11, R0, 0x280, R11 ;  /* 0x00000280000b7824 */ /* 0x000fe200078e020b */
[----:B------:R-:W-:Y:S02]  /*3b30*/  LOP3.LUT R0, R12, 0xfffffff0, RZ, 0xc0, !PT ;  /* 0xfffffff00c007812 */ /* 0x000fe400078ec0ff */
[----:B------:R-:W-:Y:S02]  /*3b40*/  MOV R22, RZ ;  /* 0x000000ff00167202 */ /* 0x000fe40000000f00 */
[----:B------:R-:W-:Y:S02]  /*3b50*/  LEA R6, R14, R11, 0x2 ;  /* 0x0000000b0e067211 */ /* 0x000fe400078e10ff */
[----:B------:R-:W-:Y:S02]  /*3b60*/  IADD3 R0, PT, PT, -R0, RZ, RZ ;  /* 0x000000ff00007210 */ /* 0x000fe40007ffe1ff */
[----:B------:R-:W-:-:S07]  /*3b70*/  IADD3 R9, PT, PT, R6, 0x23c, R9 ;  /* 0x0000023c06097810 */ /* 0x000fce0007ffe009 */
.L_x_50:
[----:B------:R-:W-:Y:S01]  /*3b80*/  IMAD.WIDE R6, R13, 0x4, R2 ;  /* 0x000000040d067825 */ /* 0x000fe200078e0202 */
[----:B------:R-:W1:Y:S04]  /*3b90*/  LDS R18, [R9+-0x3c] ;  /* 0xffffc40009127984 */ /* 0x000e680000000800 */
[----:B------:R-:W1:Y:S04]  /*3ba0*/  LDG.E R17, desc[UR4][R6.64] ;  /* 0x0000000406117981 */ /* 0x000e68000c1e1900 */
[----:B------:R-:W2:Y:S04]  /*3bb0*/  LDG.E R28, desc[UR4][R6.64+-0x4] ;  /* 0xfffffc04061c7981 */ /* 0x000ea8000c1e1900 */
[----:B------:R-:W3:Y:S04]  /*3bc0*/  LDG.E R21, desc[UR4][R6.64+-0x8] ;  /* 0xfffff80406157981 */ /* 0x000ee8000c1e1900 */
[----:B------:R-:W4:Y:S04]  /*3bd0*/  LDG.E R24, desc[UR4][R6.64+-0xc] ;  /* 0xfffff40406187981 */ /* 0x000f28000c1e1900 */
[----:B0-----:R-:W5:Y:S04]  /*3be0*/  LDG.E R25, desc[UR4][R6.64+-0x10] ;  /* 0xfffff00406197981 */ /* 0x001f68000c1e1900 */
        /* <DEDUP_REMOVED lines=9> */
[----:B-1----:R-:W-:-:S03]  /*3c80*/  FFMA R17, R17, R18, R22 ;  /* 0x0000001211117223 */ /* 0x002fc60000000016 */
[----:B------:R-:W5:Y:S01]  /*3c90*/  LDG.E R18, desc[UR4][R6.64+-0x30] ;  /* 0xffffd00406127981 */ /* 0x000f62000c1e1900 */
[----:B--2---:R-:W-:-:S03]  /*3ca0*/  FFMA R28, R28, R27, R17 ;  /* 0x0000001b1c1c7223 */ /* 0x004fc60000000011 */
[----:B------:R-:W2:Y:S01]  /*3cb0*/  LDG.E R17, desc[UR4][R6.64+-0x34] ;  /* 0xffffcc0406117981 */ /* 0x000ea2000c1e1900 */
[----:B---3--:R-:W-:-:S03]  /*3cc0*/  FFMA R27, R21, R26, R28 ;  /* 0x0000001a151b7223 */ /* 0x008fc6000000001c */
[----:B------:R-:W3:Y:S04]  /*3cd0*/  LDG.E R21, desc[UR4][R6.64+-0x38] ;  /* 0xffffc80406157981 */ /* 0x000ee8000c1e1900 */
[----:B------:R0:W3:Y:S04]  /*3ce0*/  LDG.E R22, desc[UR4][R6.64+-0x3c] ;  /* 0xffffc40406167981 */ /* 0x0000e8000c1e1900 */
[----:B------:R-:W4:Y:S04]  /*3cf0*/  LDS R26, [R9+-0x30] ;  /* 0xffffd000091a7984 */ /* 0x000f280000000800 */
        /* <DEDUP_REMOVED lines=9> */
[----:B------:R-:W0:Y:S04]  /*3d90*/  LDS R23, [R9+-0x1c] ;  /* 0xffffe40009177984 */ /* 0x000e280000000800 */
[----:B------:R-:W5:Y:S01]  /*3da0*/  LDS R24, [R9+-0x18] ;  /* 0xffffe80009187984 */ /* 0x000f620000000800 */
[----:B-1----:R-:W-:-:S03]  /*3db0*/  FFMA R27, R12, R26, R27 ;  /* 0x0000001a0c1b7223 */ /* 0x002fc6000000001b */
[----:B------:R-:W-:Y:S01]  /*3dc0*/  LDS R12, [R9+-0x8] ;  /* 0xfffff800090c7984 */ /* 0x000fe20000000800 */
[----:B----4-:R-:W-:-:S03]  /*3dd0*/  FFMA R27, R16, R25, R27 ;  /* 0x00000019101b7223 */ /* 0x010fc6000000001b */
[----:B------:R-:W1:Y:S01]  /*3de0*/  LDS R25, [R9+-0xc] ;  /* 0xfffff40009197984 */ /* 0x000e620000000800 */
[----:B0-----:R-:W-:-:S03]  /*3df0*/  FFMA R16, R14, R23, R27 ;  /* 0x000000170e107223 */ /* 0x001fc6000000001b */
[----:B------:R-:W3:Y:S04]  /*3e00*/  LDS R14, [R9+-0x4] ;  /* 0xfffffc00090e7984 */ /* 0x000ee80000000800 */
[----:B------:R0:W4:Y:S01]  /*3e10*/  LDS R23, [R9] ;  /* 0x0000000009177984 */ /* 0x0001220000000800 */
[----:B-----5:R-:W-:Y:S01]  /*3e20*/  FFMA R11, R11, R24, R16 ;  /* 0x000000180b0b7223 */ /* 0x020fe20000000010 */
[----:B------:R-:W-:-:S03]  /*3e30*/  IADD3 R0, PT, PT, R0, 0x10, RZ ;  /* 0x0000001000007810 */ /* 0x000fc60007ffe0ff */
[----:B------:R-:W-:Y:S01]  /*3e40*/  FFMA R20, R20, R7, R11 ;  /* 0x0000000714147223 */ /* 0x000fe2000000000b */
[----:B------:R-:W-:-:S03]  /*3e50*/  ISETP.NE.AND P1, PT, R0, RZ, PT ;  /* 0x000000ff0000720c */ /* 0x000fc60003f25270 */
[----:B------:R-:W-:Y:S01]  /*3e60*/  FFMA R19, R19, R6, R20 ;  /* 0x0000000613137223 */ /* 0x000fe20000000014 */
[----:B------:R-:W-:Y:S02]  /*3e70*/  IADD3 R15, PT, PT, R15, 0x10, RZ ;  /* 0x000000100f0f7810 */ /* 0x000fe40007ffe0ff */
[----:B------:R-:W-:Y:S02]  /*3e80*/  IADD3 R13, PT, PT, R13, -0x10, RZ ;  /* 0xfffffff00d0d7810 */ /* 0x000fe40007ffe0ff */
[----:B0-----:R-:W-:Y:S01]  /*3e90*/  IADD3 R9, PT, PT, R9, 0x40, RZ ;  /* 0x0000004009097810 */ /* 0x001fe20007ffe0ff */
[----:B-1----:R-:W-:-:S04]  /*3ea0*/  FFMA R18, R18, R25, R19 ;  /* 0x0000001912127223 */ /* 0x002fc80000000013 */
[----:B--2---:R-:W-:-:S04]  /*3eb0*/  FFMA R12, R17, R12, R18 ;  /* 0x0000000c110c7223 */ /* 0x004fc80000000012 */
[----:B---3--:R-:W-:-:S04]  /*3ec0*/  FFMA R21, R21, R14, R12 ;  /* 0x0000000e15157223 */ /* 0x008fc8000000000c */
[----:B----4-:R-:W-:Y:S01]  /*3ed0*/  FFMA R22, R22, R23, R21 ;  /* 0x0000001716167223 */ /* 0x010fe20000000015 */
[----:B------:R-:W-:Y:S06]  /*3ee0*/  @P1 BRA `(.L_x_50) ;  /* 0xfffffffc00241947 */ /* 0x000fec000383ffff */
.L_x_49:
[----:B------:R-:W-:Y:S05]  /*3ef0*/  @!P0 BRA `(.L_x_51) ;  /* 0x0000000000708947 */ /* 0x000fea0003800000 */
[----:B------:R-:W-:-:S05]  /*3f00*/  IADD3 R19, PT, PT, -R15, R8, RZ ;  /* 0x000000080f137210 */ /* 0x000fca0007ffe1ff */
[----:B------:R-:W-:-:S05]  /*3f10*/  IMAD.WIDE R18, R19, 0x4, R2 ;  /* 0x0000000413127825 */ /* 0x000fca00078e0202 */
[----:B------:R-:W2:Y:S04]  /*3f20*/  LDG.E R21, desc[UR4][R18.64] ;  /* 0x0000000412157981 */ /* 0x000ea8000c1e1900 */
[----:B------:R-:W3:Y:S04]  /*3f30*/  LDG.E R23, desc[UR4][R18.64+-0x4] ;  /* 0xfffffc0412177981 */ /* 0x000ee8000c1e1900 */
[----:B0-----:R-:W4:Y:S04]  /*3f40*/  LDG.E R25, desc[UR4][R18.64+-0x8] ;  /* 0xfffff80412197981 */ /* 0x001f28000c1e1900 */
        /* <DEDUP_REMOVED lines=23> */
.L_x_51:
[----:B------:R-:W-:-:S05]  /*40c0*/  @P2 IADD3 R13, PT, PT, -R15, R8, RZ ;  /* 0x000000080f0d2210 */ /* 0x000fca0007ffe1ff */
        /* <DEDUP_REMOVED lines=8> */
[----:B------:R-:W5:Y:S04]  /*4150*/  @P2 LDG.E R21, desc[UR4][R12.64+-0xc] ;  /* 0xfffff4040c152981 */ /* 0x000f68000c1e1900 */
[----:B------:R-:W5:Y:S04]  /*4160*/  LDG.E R7, desc[UR4][R2.64] ;  /* 0x0000000402077981 */ /* 0x000f68000c1e1900 */
[----:B------:R-:W5:Y:S04]  /*4170*/  @P3 LDG.E R14, desc[UR4][R2.64+-0x4] ;  /* 0xfffffc04020e3981 */ /* 0x000f68000c1e1900 */
[----:B------:R-:W5:Y:S01]  /*4180*/  @P3 LDG.E R16, desc[UR4][R2.64+-0x8] ;  /* 0xfffff80402103981 */ /* 0x000f62000c1e1900 */
[----:B------:R-:W-:-:S03]  /*4190*/  LEA R15, R15, R10, 0x2 ;  /* 0x0000000a0f0f7211 */ /* 0x000fc600078e10ff */
[----:B------:R-:W2:Y:S04]  /*41a0*/  @P2 LDS R18, [R17+0x200] ;  /* 0x0002000011122984 */ /* 0x000ea80000000800 */
[----:B------:R-:W3:Y:S04]  /*41b0*/  @P2 LDS R19, [R17+0x204] ;  /* 0x0002040011132984 */ /* 0x000ee80000000800 */
[----:B------:R-:W4:Y:S04]  /*41c0*/  @P2 LDS R20, [R17+0x208] ;  /* 0x0002080011142984 */ /* 0x000f280000000800 */
[----:B------:R-:W5:Y:S04]  /*41d0*/  @P2 LDS R23, [R17+0x20c] ;  /* 0x00020c0011172984 */ /* 0x000f680000000800 */
[----:B------:R-:W1:Y:S04]  /*41e0*/  LDS R8, [R15+0x200] ;  /* 0x000200000f087984 */ /* 0x000e680000000800 */
[----:B------:R-:W0:Y:S04]  /*41f0*/  @P3 LDS R9, [R15+0x204] ;  /* 0x000204000f093984 */ /* 0x000e280000000800 */
[----:B------:R-:W0:Y:S01]  /*4200*/  @P3 LDS R10, [R15+0x208] ;  /* 0x000208000f0a3984 */ /* 0x000e220000000800 */
[----:B--2---:R-:W-:-:S04]  /*4210*/  @P2 FFMA R11, R11, R18, R22 ;  /* 0x000000120b0b2223 */ /* 0x004fc80000000016 */
[----:B---3--:R-:W-:-:S04]  /*4220*/  @P2 FFMA R11, R6, R19, R11 ;  /* 0x00000013060b2223 */ /* 0x008fc8000000000b */
[----:B----4-:R-:W-:-:S04]  /*4230*/  @P2 FFMA R0, R0, R20, R11 ;  /* 0x0000001400002223 */ /* 0x010fc8000000000b */
[----:B-----5:R-:W-:-:S04]  /*4240*/  @P2 FFMA R22, R21, R23, R0 ;  /* 0x0000001715162223 */ /* 0x020fc80000000000 */
[----:B-1----:R-:W-:-:S04]  /*4250*/  FFMA R7, R7, R8, R22 ;  /* 0x0000000807077223 */ /* 0x002fc80000000016 */
[----:B0-----:R-:W-:-:S04]  /*4260*/  @P3 FFMA R9, R14, R9, R7 ;  /* 0x000000090e093223 */ /* 0x001fc80000000007 */
[----:B------:R-:W-:-:S05]  /*4270*/  @P3 FFMA R7, R16, R10, R9 ;  /* 0x0000000a10073223 */ /* 0x000fca0000000009 */
[----:B------:R-:W-:Y:S01]  /*4280*/  STG.E desc[UR4][R4.64+0x200], R7 ;  /* 0x0002000704007986 */ /* 0x000fe2000c101904 */
[----:B------:R-:W-:Y:S05]  /*4290*/  EXIT ;  /* 0x000000000000794d */ /* 0x000fea0003800000 */
.L_x_52:
        /* <DEDUP_REMOVED lines=14> */
.L_x_55:


//--------------------- .nv.shared.reserved.0     --------------------------
	.section	.nv.shared.reserved.0,"aw",@nobits
	.weak		__nv_reservedSMEM_offset_0_alias
	.size		__nv_reservedSMEM_offset_0_alias, 0, 64
	.other		__nv_reservedSMEM_offset_0_alias,@"STO_CUDA_RESERVED_SHARED STV_DEFAULT"
__nv_reservedSMEM_offset_0_alias:
	.zero		0
	.zero		64


//--------------------- .nv.global                --------------------------
	.section	.nv.global,"aw",@nobits
.nv.global:
	.type		_ZN34_INTERNAL_0dc72d1c_4_k_cu_8b3e08656thrust24THRUST_300001_SM_1000_NS3seqE,@object
	.size		_ZN34_INTERNAL_0dc72d1c_4_k_cu_8b3e08656thrust24THRUST_300001_SM_1000_NS3seqE,(_ZN34_INTERNAL_0dc72d1c_4_k_cu_8b3e08654cuda3std3__48in_placeE - _ZN34_INTERNAL_0dc72d1c_4_k_cu_8b3e08656thrust24THRUST_300001_SM_1000_NS3seqE)
_ZN34_INTERNAL_0dc72d1c_4_k_cu_8b3e08656thrust24THRUST_300001_SM_1000_NS3seqE:
	.zero		1
	.type		_ZN34_INTERNAL_0dc72d1c_4_k_cu_8b3e08654cuda3std3__48in_placeE,@object
	.size		_ZN34_INTERNAL_0dc72d1c_4_k_cu_8b3e08654cuda3std3__48in_placeE,(_ZN34_INTERNAL_0dc72d1c_4_k_cu_8b3e08654cuda3std6ranges3__45__cpo4sizeE - _ZN34_INTERNAL_0dc72d1c_4_k_cu_8b3e08654cuda3std3__48in_placeE)
_ZN34_INTERNAL_0dc72d1c_4_k_cu_8b3e08654cuda3std3__48in_placeE:
	.zero		1
	.type		_ZN34_INTERNAL_0dc72d1c_4_k_cu_8b3e08654cuda3std6ranges3__45__cpo4sizeE,@object
	.size		_ZN34_INTERNAL_0dc72d1c_4_k_cu_8b3e08654cuda3std6ranges3__45__cpo4sizeE,(_ZN34_INTERNAL_0dc72d1c_4_k_cu_8b3e08656thrust24THRUST_300001_SM_1000_NS12placeholders2_3E - _ZN34_INTERNAL_0dc72d1c_4_k_cu_8b3e08654cuda3std6ranges3__45__cpo4sizeE)
_ZN34_INTERNAL_0dc72d1c_4_k_cu_8b3e08654cuda3std6ranges3__45__cpo4sizeE:
	.zero		1
	.type		_ZN34_INTERNAL_0dc72d1c_4_k_cu_8b3e08656thrust24THRUST_300001_SM_1000_NS12placeholders2_3E,@object
	.size		_ZN34_INTERNAL_0dc72d1c_4_k_cu_8b3e08656thrust24THRUST_300001_SM_1000_NS12placeholders2_3E,(_ZN34_INTERNAL_0dc72d1c_4_k_cu_8b3e08654cuda3std3__45__cpo6cbeginE - _ZN34_INTERNAL_0dc72d1c_4_k_cu_8b3e08656thrust24THRUST_300001_SM_1000_NS12placeholders2_3E)
_ZN34_INTERNAL_0dc72d1c_4_k_cu_8b3e08656thrust24THRUST_300001_SM_1000_NS12placeholders2_3E:
	.zero		1
	.type		_ZN34_INTERNAL_0dc72d1c_4_k_cu_8b3e08654cuda3std3__45__cpo6cbeginE,@object
	.size		_ZN34_INTERNAL_0dc72d1c_4_k_cu_8b3e08654cuda3std3__45__cpo6cbeginE,(_ZN34_INTERNAL_0dc72d1c_4_k_cu_8b3e08654cuda3std6ranges3__45__cpo6cbeginE - _ZN34_INTERNAL_0dc72d1c_4_k_cu_8b3e08654cuda3std3__45__cpo6cbeginE)
_ZN34_INTERNAL_0dc72d1c_4_k_cu_8b3e08654cuda3std3__45__cpo6cbeginE:
	.zero		1
	.type		_ZN34_INTERNAL_0dc72d1c_4_k_cu_8b3e08654cuda3std6ranges3__45__cpo6cbeginE,@object
	.size		_ZN34_INTERNAL_0dc72d1c_4_k_cu_8b3e08654cuda3std6ranges3__45__cpo6cbeginE,(_ZN34_INTERNAL_0dc72d1c_4_k_cu_8b3e08656thrust24THRUST_300001_SM_1000_NS12placeholders2_7E - _ZN34_INTERNAL_0dc72d1c_4_k_cu_8b3e08654cuda3std6ranges3__45__cpo6cbeginE)
_ZN34_INTERNAL_0dc72d1c_4_k_cu_8b3e08654cuda3std6ranges3__45__cpo6cbeginE:
	.zero		1
	.type		_ZN34_INTERNAL_0dc72d1c_4_k_cu_8b3e08656thrust24THRUST_300001_SM_1000_NS12placeholders2_7E,@object
	.size		_ZN34_INTERNAL_0dc72d1c_4_k_cu_8b3e08656thrust24THRUST_300001_SM_1000_NS12placeholders2_7E,(_ZN34_INTERNAL_0dc72d1c_4_k_cu_8b3e08654cuda3std3__45__cpo7crbeginE - _ZN34_INTERNAL_0dc72d1c_4_k_cu_8b3e08656thrust24THRUST_300001_SM_1000_NS12placeholders2_7E)
_ZN34_INTERNAL_0dc72d1c_4_k_cu_8b3e08656thrust24THRUST_300001_SM_1000_NS12placeholders2_7E:
	.zero		1
	.type		_ZN34_INTERNAL_0dc72d1c_4_k_cu_8b3e08654cuda3std3__45__cpo7crbeginE,@object
	.size		_ZN34_INTERNAL_0dc72d1c_4_k_cu_8b3e08654cuda3std3__45__cpo7crbeginE,(_ZN34_INTERNAL_0dc72d1c_4_k_cu_8b3e08654cuda3std6ranges3__45__cpo4nextE - _ZN34_INTERNAL_0dc72d1c_4_k_cu_8b3e08654cuda3std3__45__cpo7crbeginE)
_ZN34_INTERNAL_0dc72d1c_4_k_cu_8b3e08654cuda3std3__45__cpo7crbeginE:
	.zero		1
	.type		_ZN34_INTERNAL_0dc72d1c_4_k_cu_8b3e08654cuda3std6ranges3__45__cpo4nextE,@object
	.size		_ZN34_INTERNAL_0dc72d1c_4_k_cu_8b3e08654cuda3std6ranges3__45__cpo4nextE,(_ZN34_INTERNAL_0dc72d1c_4_k_cu_8b3e08654cuda3std6ranges3__45__cpo4swapE - _ZN34_INTERNAL_0dc72d1c_4_k_cu_8b3e08654cuda3std6ranges3__45__cpo4nextE)
_ZN34_INTERNAL_0dc72d1c_4_k_cu_8b3e08654cuda3std6ranges3__45__cpo4nextE:
	.zero		1
	.type		_ZN34_INTERNAL_0dc72d1c_4_k_cu_8b3e08654cuda3std6ranges3__45__cpo4swapE,@object
	.size		_ZN34_INTERNAL_0dc72d1c_4_k_cu_8b3e08654cuda3std6ranges3__45__cpo4swapE,(_ZN34_INTERNAL_0dc72d1c_4_k_cu_8b3e08656thrust24THRUST_300001_SM_1000_NS8cuda_cub3parE - _ZN34_INTERNAL_0dc72d1c_4_k_cu_8b3e08654cuda3std6ranges3__45__cpo4swapE)
_ZN34_INTERNAL_0dc72d1c_4_k_cu_8b3e08654cuda3std6ranges3__45__cpo4swapE:
	.zero		1
	.type		_ZN34_INTERNAL_0dc72d1c_4_k_cu_8b3e08656thrust24THRUST_300001_SM_1000_NS8cuda_cub3parE,@object
	.size		_ZN34_INTERNAL_0dc72d1c_4_k_cu_8b3e08656thrust24THRUST_300001_SM_1000_NS8cuda_cub3parE,(_ZN34_INTERNAL_0dc72d1c_4_k_cu_8b3e08656thrust24THRUST_300001_SM_1000_NS12placeholders2_9E - _ZN34_INTERNAL_0dc72d1c_4_k_cu_8b3e08656thrust24THRUST_300001_SM_1000_NS8cuda_cub3parE)
_ZN34_INTERNAL_0dc72d1c_4_k_cu_8b3e08656thrust24THRUST_300001_SM_1000_NS8cuda_cub3parE:
	.zero		1
	.type		_ZN34_INTERNAL_0dc72d1c_4_k_cu_8b3e08656thrust24THRUST_300001_SM_1000_NS12placeholders2_9E,@object
	.size		_ZN34_INTERNAL_0dc72d1c_4_k_cu_8b3e08656thrust24THRUST_300001_SM_1000_NS12placeholders2_9E,(_ZN34_INTERNAL_0dc72d1c_4_k_cu_8b3e08654cuda3std3__436_GLOBAL__N__0dc72d1c_4_k_cu_8b3e08656ignoreE - _ZN34_INTERNAL_0dc72d1c_4_k_cu_8b3e08656thrust24THRUST_300001_SM_1000_NS12placeholders2_9E)
_ZN34_INTERNAL_0dc72d1c_4_k_cu_8b3e08656thrust24THRUST_300001_SM_1000_NS12placeholders2_9E:
	.zero		1
	.type		_ZN34_INTERNAL_0dc72d1c_4_k_cu_8b3e08654cuda3std3__436_GLOBAL__N__0dc72d1c_4_k_cu_8b3e08656ignoreE,@object
	.size		_ZN34_INTERNAL_0dc72d1c_4_k_cu_8b3e08654cuda3std3__436_GLOBAL__N__0dc72d1c_4_k_cu_8b3e08656ignoreE,(_ZN34_INTERNAL_0dc72d1c_4_k_cu_8b3e08654cuda3std6ranges3__45__cpo4dataE - _ZN34_INTERNAL_0dc72d1c_4_k_cu_8b3e08654cuda3std3__436_GLOBAL__N__0dc72d1c_4_k_cu_8b3e08656ignoreE)
_ZN34_INTERNAL_0dc72d1c_4_k_cu_8b3e08654cuda3std3__436_GLOBAL__N__0dc72d1c_4_k_cu_8b3e08656ignoreE:
	.zero		1
	.type		_ZN34_INTERNAL_0dc72d1c_4_k_cu_8b3e08654cuda3std6ranges3__45__cpo4dataE,@object
	.size		_ZN34_INTERNAL_0dc72d1c_4_k_cu_8b3e08654cuda3std6ranges3__45__cpo4dataE,(_ZN34_INTERNAL_0dc72d1c_4_k_cu_8b3e08656thrust24THRUST_300001_SM_1000_NS12placeholders2_1E - _ZN34_INTERNAL_0dc72d1c_4_k_cu_8b3e08654cuda3std6ranges3__45__cpo4dataE)
_ZN34_INTERNAL_0dc72d1c_4_k_cu_8b3e08654cuda3std6ranges3__45__cpo4dataE:
	.zero		1
	.type		_ZN34_INTERNAL_0dc72d1c_4_k_cu_8b3e08656thrust24THRUST_300001_SM_1000_NS12placeholders2_1E,@object
	.size		_ZN34_INTERNAL_0dc72d1c_4_k_cu_8b3e08656thrust24THRUST_300001_SM_1000_NS12placeholders2_1E,(_ZN34_INTERNAL_0dc72d1c_4_k_cu_8b3e08654cuda3std3__45__cpo5beginE - _ZN34_INTERNAL_0dc72d1c_4_k_cu_8b3e08656thrust24THRUST_300001_SM_1000_NS12placeholders2_1E)
_ZN34_INTERNAL_0dc72d1c_4_k_cu_8b3e08656thrust24THRUST_300001_SM_1000_NS12placeholders2_1E:
	.zero		1
	.type		_ZN34_INTERNAL_0dc72d1c_4_k_cu_8b3e08654cuda3std3__45__cpo5beginE,@object
	.size		_ZN34_INTERNAL_0dc72d1c_4_k_cu_8b3e08654cuda3std3__45__cpo5beginE,(_ZN34_INTERNAL_0dc72d1c_4_k_cu_8b3e08654cuda3std6ranges3__45__cpo5beginE - _ZN34_INTERNAL_0dc72d1c_4_k_cu_8b3e08654cuda3std3__45__cpo5beginE)
_ZN34_INTERNAL_0dc72d1c_4_k_cu_8b3e08654cuda3std3__45__cpo5beginE:
	.zero		1
	.type		_ZN34_INTERNAL_0dc72d1c_4_k_cu_8b3e08654cuda3std6ranges3__45__cpo5beginE,@object
	.size		_ZN34_INTERNAL_0dc72d1c_4_k_cu_8b3e08654cuda3std6ranges3__45__cpo5beginE,(_ZN34_INTERNAL_0dc72d1c_4_k_cu_8b3e08656thrust24THRUST_300001_SM_1000_NS12placeholders2_5E - _ZN34_INTERNAL_0dc72d1c_4_k_cu_8b3e08654cuda3std6ranges3__45__cpo5beginE)
_ZN34_INTERNAL_0dc72d1c_4_k_cu_8b3e08654cuda3std6ranges3__45__cpo5beginE:
	.zero		1
	.type		_ZN34_INTERNAL_0dc72d1c_4_k_cu_8b3e08656thrust24THRUST_300001_SM_1000_NS12placeholders2_5E,@object
	.size		_ZN34_INTERNAL_0dc72d1c_4_k_cu_8b3e08656thrust24THRUST_300001_SM_1000_NS12placeholders2_5E,(_ZN34_INTERNAL_0dc72d1c_4_k_cu_8b3e08654cuda3std3__45__cpo6rbeginE - _ZN34_INTERNAL_0dc72d1c_4_k_cu_8b3e08656thrust24THRUST_300001_SM_1000_NS12placeholders2_5E)
_ZN34_INTERNAL_0dc72d1c_4_k_cu_8b3e08656thrust24THRUST_300001_SM_1000_NS12placeholders2_5E:
	.zero		1
	.type		_ZN34_INTERNAL_0dc72d1c_4_k_cu_8b3e08654cuda3std3__45__cpo6rbeginE,@object
	.size		_ZN34_INTERNAL_0dc72d1c_4_k_cu_8b3e08654cuda3std3__45__cpo6rbeginE,(_ZN34_INTERNAL_0dc72d1c_4_k_cu_8b3e08654cuda3std6ranges3__45__cpo7advanceE - _ZN34_INTERNAL_0dc72d1c_4_k_cu_8b3e08654cuda3std3__45__cpo6rbeginE)
_ZN34_INTERNAL_0dc72d1c_4_k_cu_8b3e08654cuda3std3__45__cpo6rbeginE:
	.zero		1
	.type		_ZN34_INTERNAL_0dc72d1c_4_k_cu_8b3e08654cuda3std6ranges3__45__cpo7advanceE,@object
	.size		_ZN34_INTERNAL_0dc72d1c_4_k_cu_8b3e08654cuda3std6ranges3__45__cpo7advanceE,(_ZN34_INTERNAL_0dc72d1c_4_k_cu_8b3e08654cuda3std3__47nulloptE - _ZN34_INTERNAL_0dc72d1c_4_k_cu_8b3e08654cuda3std6ranges3__45__cpo7advanceE)
_ZN34_INTERNAL_0dc72d1c_4_k_cu_8b3e08654cuda3std6ranges3__45__cpo7advanceE:
	.zero		1
	.type		_ZN34_INTERNAL_0dc72d1c_4_k_cu_8b3e08654cuda3std3__47nulloptE,@object
	.size		_ZN34_INTERNAL_0dc72d1c_4_k_cu_8b3e08654cuda3std3__47nulloptE,(_ZN34_INTERNAL_0dc72d1c_4_k_cu_8b3e08654cuda3std6ranges3__45__cpo8distanceE - _ZN34_INTERNAL_0dc72d1c_4_k_cu_8b3e08654cuda3std3__47nulloptE)
_ZN34_INTERNAL_0dc72d1c_4_k_cu_8b3e08654cuda3std3__47nulloptE:
	.zero		1
	.type		_ZN34_INTERNAL_0dc72d1c_4_k_cu_8b3e08654cuda3std6ranges3__45__cpo8distanceE,@object
	.size		_ZN34_INTERNAL_0dc72d1c_4_k_cu_8b3e08654cuda3std6ranges3__45__cpo8distanceE,(_ZN34_INTERNAL_0dc72d1c_4_k_cu_8b3e08656thrust24THRUST_300001_SM_1000_NS12placeholders3_10E - _ZN34_INTERNAL_0dc72d1c_4_k_cu_8b3e08654cuda3std6ranges3__45__cpo8distanceE)
_ZN34_INTERNAL_0dc72d1c_4_k_cu_8b3e08654cuda3std6ranges3__45__cpo8distanceE:
	.zero		1
	.type		_ZN34_INTERNAL_0dc72d1c_4_k_cu_8b3e08656thrust24THRUST_300001_SM_1000_NS12placeholders3_10E,@object
	.size		_ZN34_INTERNAL_0dc72d1c_4_k_cu_8b3e08656thrust24THRUST_300001_SM_1000_NS12placeholders3_10E,(_ZN34_INTERNAL_0dc72d1c_4_k_cu_8b3e08654cuda3std3__419piecewise_constructE - _ZN34_INTERNAL_0dc72d1c_4_k_cu_8b3e08656thrust24THRUST_300001_SM_1000_NS12placeholders3_10E)
_ZN34_INTERNAL_0dc72d1c_4_k_cu_8b3e08656thrust24THRUST_300001_SM_1000_NS12placeholders3_10E:
	.zero		1
	.type		_ZN34_INTERNAL_0dc72d1c_4_k_cu_8b3e08654cuda3std3__419piecewise_constructE,@object
	.size		_ZN34_INTERNAL_0dc72d1c_4_k_cu_8b3e08654cuda3std3__419piecewise_constructE,(_ZN34_INTERNAL_0dc72d1c_4_k_cu_8b3e08654cuda3std6ranges3__45__cpo5cdataE - _ZN34_INTERNAL_0dc72d1c_4_k_cu_8b3e08654cuda3std3__419piecewise_constructE)
_ZN34_INTERNAL_0dc72d1c_4_k_cu_8b3e08654cuda3std3__419piecewise_constructE:
	.zero		1
	.type		_ZN34_INTERNAL_0dc72d1c_4_k_cu_8b3e08654cuda3std6ranges3__45__cpo5cdataE,@object
	.size		_ZN34_INTERNAL_0dc72d1c_4_k_cu_8b3e08654cuda3std6ranges3__45__cpo5cdataE,(_ZN34_INTERNAL_0dc72d1c_4_k_cu_8b3e08656thrust24THRUST_300001_SM_1000_NS12placeholders2_2E - _ZN34_INTERNAL_0dc72d1c_4_k_cu_8b3e08654cuda3std6ranges3__45__cpo5cdataE)
_ZN34_INTERNAL_0dc72d1c_4_k_cu_8b3e08654cuda3std6ranges3__45__cpo5cdataE:
	.zero		1
	.type		_ZN34_INTERNAL_0dc72d1c_4_k_cu_8b3e08656thrust24THRUST_300001_SM_1000_NS12placeholders2_2E,@object
	.size		_ZN34_INTERNAL_0dc72d1c_4_k_cu_8b3e08656thrust24THRUST_300001_SM_1000_NS12placeholders2_2E,(_ZN34_INTERNAL_0dc72d1c_4_k_cu_8b3e08654cuda3std3__45__cpo3endE - _ZN34_INTERNAL_0dc72d1c_4_k_cu_8b3e08656thrust24THRUST_300001_SM_1000_NS12placeholders2_2E)
_ZN34_INTERNAL_0dc72d1c_4_k_cu_8b3e08656thrust24THRUST_300001_SM_1000_NS12placeholders2_2E:
	.zero		1
	.type		_ZN34_INTERNAL_0dc72d1c_4_k_cu_8b3e08654cuda3std3__45__cpo3endE,@object
	.size		_ZN34_INTERNAL_0dc72d1c_4_k_cu_8b3e08654cuda3std3__45__cpo3endE,(_ZN34_INTERNAL_0dc72d1c_4_k_cu_8b3e08654cuda3std6ranges3__45__cpo3endE - _ZN34_INTERNAL_0dc72d1c_4_k_cu_8b3e08654cuda3std3__45__cpo3endE)
_ZN34_INTERNAL_0dc72d1c_4_k_cu_8b3e08654cuda3std3__45__cpo3endE:
	.zero		1
	.type		_ZN34_INTERNAL_0dc72d1c_4_k_cu_8b3e08654cuda3std6ranges3__45__cpo3endE,@object
	.size		_ZN34_INTERNAL_0dc72d1c_4_k_cu_8b3e08654cuda3std6ranges3__45__cpo3endE,(_ZN34_INTERNAL_0dc72d1c_4_k_cu_8b3e08656thrust24THRUST_300001_SM_1000_NS12placeholders2_6E - _ZN34_INTERNAL_0dc72d1c_4_k_cu_8b3e08654cuda3std6ranges3__45__cpo3endE)
_ZN34_INTERNAL_0dc72d1c_4_k_cu_8b3e08654cuda3std6ranges3__45__cpo3endE:
	.zero		1
	.type		_ZN34_INTERNAL_0dc72d1c_4_k_cu_8b3e08656thrust24THRUST_300001_SM_1000_NS12placeholders2_6E,@object
	.size		_ZN34_INTERNAL_0dc72d1c_4_k_cu_8b3e08656thrust24THRUST_300001_SM_1000_NS12placeholders2_6E,(_ZN34_INTERNAL_0dc72d1c_4_k_cu_8b3e08654cuda3std3__45__cpo4rendE - _ZN34_INTERNAL_0dc72d1c_4_k_cu_8b3e08656thrust24THRUST_300001_SM_1000_NS12placeholders2_6E)
_ZN34_INTERNAL_0dc72d1c_4_k_cu_8b3e08656thrust24THRUST_300001_SM_1000_NS12placeholders2_6E:
	.zero		1
	.type		_ZN34_INTERNAL_0dc72d1c_4_k_cu_8b3e08654cuda3std3__45__cpo4rendE,@object
	.size		_ZN34_INTERNAL_0dc72d1c_4_k_cu_8b3e08654cuda3std3__45__cpo4rendE,(_ZN34_INTERNAL_0dc72d1c_4_k_cu_8b3e08654cuda3std6ranges3__45__cpo9iter_swapE - _ZN34_INTERNAL_0dc72d1c_4_k_cu_8b3e08654cuda3std3__45__cpo4rendE)
_ZN34_INTERNAL_0dc72d1c_4_k_cu_8b3e08654cuda3std3__45__cpo4rendE:
	.zero		1
	.type		_ZN34_INTERNAL_0dc72d1c_4_k_cu_8b3e08654cuda3std6ranges3__45__cpo9iter_swapE,@object
	.size		_ZN34_INTERNAL_0dc72d1c_4_k_cu_8b3e08654cuda3std6ranges3__45__cpo9iter_swapE,(_ZN34_INTERNAL_0dc72d1c_4_k_cu_8b3e08654cuda3std3__48unexpectE - _ZN34_INTERNAL_0dc72d1c_4_k_cu_8b3e08654cuda3std6ranges3__45__cpo9iter_swapE)
_ZN34_INTERNAL_0dc72d1c_4_k_cu_8b3e08654cuda3std6ranges3__45__cpo9iter_swapE:
	.zero		1
	.type		_ZN34_INTERNAL_0dc72d1c_4_k_cu_8b3e08654cuda3std3__48unexpectE,@object
	.size		_ZN34_INTERNAL_0dc72d1c_4_k_cu_8b3e08654cuda3std3__48unexpectE,(_ZN34_INTERNAL_0dc72d1c_4_k_cu_8b3e08656thrust24THRUST_300001_SM_1000_NS6system6detail10sequential3seqE - _ZN34_INTERNAL_0dc72d1c_4_k_cu_8b3e08654cuda3std3__48unexpectE)
_ZN34_INTERNAL_0dc72d1c_4_k_cu_8b3e08654cuda3std3__48unexpectE:
	.zero		1
	.type		_ZN34_INTERNAL_0dc72d1c_4_k_cu_8b3e08656thrust24THRUST_300001_SM_1000_NS6system6detail10sequential3seqE,@object
	.size		_ZN34_INTERNAL_0dc72d1c_4_k_cu_8b3e08656thrust24THRUST_300001_SM_1000_NS6system6detail10sequential3seqE,(_ZN34_INTERNAL_0dc72d1c_4_k_cu_8b3e08656thrust24THRUST_300001_SM_1000_NS12placeholders2_4E - _ZN34_INTERNAL_0dc72d1c_4_k_cu_8b3e08656thrust24THRUST_300001_SM_1000_NS6system6detail10sequential3seqE)
_ZN34_INTERNAL_0dc72d1c_4_k_cu_8b3e08656thrust24THRUST_300001_SM_1000_NS6system6detail10sequential3seqE:
	.zero		1
	.type		_ZN34_INTERNAL_0dc72d1c_4_k_cu_8b3e08656thrust24THRUST_300001_SM_1000_NS12placeholders2_4E,@object
	.size		_ZN34_INTERNAL_0dc72d1c_4_k_cu_8b3e08656thrust24THRUST_300001_SM_1000_NS12placeholders2_4E,(_ZN34_INTERNAL_0dc72d1c_4_k_cu_8b3e08654cuda3std3__45__cpo4cendE - _ZN34_INTERNAL_0dc72d1c_4_k_cu_8b3e08656thrust24THRUST_300001_SM_1000_NS12placeholders2_4E)
_ZN34_INTERNAL_0dc72d1c_4_k_cu_8b3e08656thrust24THRUST_300001_SM_1000_NS12placeholders2_4E:
	.zero		1
	.type		_ZN34_INTERNAL_0dc72d1c_4_k_cu_8b3e08654cuda3std3__45__cpo4cendE,@object
	.size		_ZN34_INTERNAL_0dc72d1c_4_k_cu_8b3e08654cuda3std3__45__cpo4cendE,(_ZN34_INTERNAL_0dc72d1c_4_k_cu_8b3e08654cuda3std6ranges3__45__cpo4cendE - _ZN34_INTERNAL_0dc72d1c_4_k_cu_8b3e08654cuda3std3__45__cpo4cendE)
_ZN34_INTERNAL_0dc72d1c_4_k_cu_8b3e08654cuda3std3__45__cpo4cendE:
	.zero		1
	.type		_ZN34_INTERNAL_0dc72d1c_4_k_cu_8b3e08654cuda3std6ranges3__45__cpo4cendE,@object
	.size		_ZN34_INTERNAL_0dc72d1c_4_k_cu_8b3e08654cuda3std6ranges3__45__cpo4cendE,(_ZN34_INTERNAL_0dc72d1c_4_k_cu_8b3e08654cuda3std3__420unreachable_sentinelE - _ZN34_INTERNAL_0dc72d1c_4_k_cu_8b3e08654cuda3std6ranges3__45__cpo4cendE)
_ZN34_INTERNAL_0dc72d1c_4_k_cu_8b3e08654cuda3std6ranges3__45__cpo4cendE:
	.zero		1
	.type		_ZN34_INTERNAL_0dc72d1c_4_k_cu_8b3e08654cuda3std3__420unreachable_sentinelE,@object
	.size		_ZN34_INTERNAL_0dc72d1c_4_k_cu_8b3e08654cuda3std3__420unreachable_sentinelE,(_ZN34_INTERNAL_0dc72d1c_4_k_cu_8b3e08654cuda3std6ranges3__45__cpo5ssizeE - _ZN34_INTERNAL_0dc72d1c_4_k_cu_8b3e08654cuda3std3__420unreachable_sentinelE)
_ZN34_INTERNAL_0dc72d1c_4_k_cu_8b3e08654cuda3std3__420unreachable_sentinelE:
	.zero		1
	.type		_ZN34_INTERNAL_0dc72d1c_4_k_cu_8b3e08654cuda3std6ranges3__45__cpo5ssizeE,@object
	.size		_ZN34_INTERNAL_0dc72d1c_4_k_cu_8b3e08654cuda3std6ranges3__45__cpo5ssizeE,(_ZN34_INTERNAL_0dc72d1c_4_k_cu_8b3e08656thrust24THRUST_300001_SM_1000_NS12placeholders2_8E - _ZN34_INTERNAL_0dc72d1c_4_k_cu_8b3e08654cuda3std6ranges3__45__cpo5ssizeE)
_ZN34_INTERNAL_0dc72d1c_4_k_cu_8b3e08654cuda3std6ranges3__45__cpo5ssizeE:
	.zero		1
	.type		_ZN34_INTERNAL_0dc72d1c_4_k_cu_8b3e08656thrust24THRUST_300001_SM_1000_NS12placeholders2_8E,@object
	.size		_ZN34_INTERNAL_0dc72d1c_4_k_cu_8b3e08656thrust24THRUST_300001_SM_1000_NS12placeholders2_8E,(_ZN34_INTERNAL_0dc72d1c_4_k_cu_8b3e08654cuda3std3__45__cpo5crendE - _ZN34_INTERNAL_0dc72d1c_4_k_cu_8b3e08656thrust24THRUST_300001_SM_1000_NS12placeholders2_8E)
_ZN34_INTERNAL_0dc72d1c_4_k_cu_8b3e08656thrust24THRUST_300001_SM_1000_NS12placeholders2_8E:
	.zero		1
	.type		_ZN34_INTERNAL_0dc72d1c_4_k_cu_8b3e08654cuda3std3__45__cpo5crendE,@object
	.size		_ZN34_INTERNAL_0dc72d1c_4_k_cu_8b3e08654cuda3std3__45__cpo5crendE,(_ZN34_INTERNAL_0dc72d1c_4_k_cu_8b3e08654cuda3std6ranges3__45__cpo4prevE - _ZN34_INTERNAL_0dc72d1c_4_k_cu_8b3e08654cuda3std3__45__cpo5crendE)
_ZN34_INTERNAL_0dc72d1c_4_k_cu_8b3e08654cuda3std3__45__cpo5crendE:
	.zero		1
	.type		_ZN34_INTERNAL_0dc72d1c_4_k_cu_8b3e08654cuda3std6ranges3__45__cpo4prevE,@object
	.size		_ZN34_INTERNAL_0dc72d1c_4_k_cu_8b3e08654cuda3std6ranges3__45__cpo4prevE,(_ZN34_INTERNAL_0dc72d1c_4_k_cu_8b3e08654cuda3std6ranges3__45__cpo9iter_moveE - _ZN34_INTERNAL_0dc72d1c_4_k_cu_8b3e08654cuda3std6ranges3__45__cpo4prevE)
_ZN34_INTERNAL_0dc72d1c_4_k_cu_8b3e08654cuda3std6ranges3__45__cpo4prevE:
	.zero		1
	.type		_ZN34_INTERNAL_0dc72d1c_4_k_cu_8b3e08654cuda3std6ranges3__45__cpo9iter_moveE,@object
	.size		_ZN34_INTERNAL_0dc72d1c_4_k_cu_8b3e08654cuda3std6ranges3__45__cpo9iter_moveE,(_ZN34_INTERNAL_0dc72d1c_4_k_cu_8b3e08656thrust24THRUST_300001_SM_1000_NS8cuda_cub10par_nosyncE - _ZN34_INTERNAL_0dc72d1c_4_k_cu_8b3e08654cuda3std6ranges3__45__cpo9iter_moveE)
_ZN34_INTERNAL_0dc72d1c_4_k_cu_8b3e08654cuda3std6ranges3__45__cpo9iter_moveE:
	.zero		1
	.type		_ZN34_INTERNAL_0dc72d1c_4_k_cu_8b3e08656thrust24THRUST_300001_SM_1000_NS8cuda_cub10par_nosyncE,@object
	.size		_ZN34_INTERNAL_0dc72d1c_4_k_cu_8b3e08656thrust24THRUST_300001_SM_1000_NS8cuda_cub10par_nosyncE,(.L_31 - _ZN34_INTERNAL_0dc72d1c_4_k_cu_8b3e08656thrust24THRUST_300001_SM_1000_NS8cuda_cub10par_nosyncE)
_ZN34_INTERNAL_0dc72d1c_4_k_cu_8b3e08656thrust24THRUST_300001_SM_1000_NS8cuda_cub10par_nosyncE:
	.zero		1
.L_31:


//--------------------- .nv.shared._Z24convolutionColumnsKernelPfS_S_iiii --------------------------
	.section	.nv.shared._Z24convolutionColumnsKernelPfS_S_iiii,"aw",@nobits
	.sectionflags	@""
	.align	4
.nv.shared._Z24convolutionColumnsKernelPfS_S_iiii:
	.zero		6208


//--------------------- .nv.shared._Z21convolutionRowsKernelPfS_S_iiii --------------------------
	.section	.nv.shared._Z21convolutionRowsKernelPfS_S_iiii,"aw",@nobits
	.sectionflags	@""
	.align	4
.nv.shared._Z21convolutionRowsKernelPfS_S_iiii:
	.zero		3584


//--------------------- .nv.constant0._ZN3cub18CUB_300001_SM_10006detail11EmptyKernelIvEEvv --------------------------
	.section	.nv.constant0._ZN3cub18CUB_300001_SM_10006detail11EmptyKernelIvEEvv,"a",@progbits
	.sectionflags	@""
	.align	4
.nv.constant0._ZN3cub18CUB_300001_SM_10006detail11EmptyKernelIvEEvv:
	.zero		896


//--------------------- .nv.constant0._Z24convolutionColumnsKernelPfS_S_iiii --------------------------
	.section	.nv.constant0._Z24convolutionColumnsKernelPfS_S_iiii,"a",@progbits
	.sectionflags	@""
	.align	4
.nv.constant0._Z24convolutionColumnsKernelPfS_S_iiii:
	.zero		936


//--------------------- .nv.constant0._Z21convolutionRowsKernelPfS_S_iiii --------------------------
	.section	.nv.constant0._Z21convolutionRowsKernelPfS_S_iiii,"a",@progbits
	.sectionflags	@""
	.align	4
.nv.constant0._Z21convolutionRowsKernelPfS_S_iiii:
	.zero		936


//--------------------- SYMBOLS --------------------------

	.type		.nv.reservedSmem.offset0,@object
	.size		.nv.reservedSmem.offset0,0x4
	.type		.nv.reservedSmem.cap,@object
	.size		.nv.reservedSmem.cap,0x4
